//
// Generated by NVIDIA NVVM Compiler
//
// Compiler Build ID: CL-36424714
// Cuda compilation tools, release 13.0, V13.0.88
// Based on NVVM 20.0.0
//

.version 9.0
.target sm_100
.address_size 64

	// .globl	_matrix_add_flat
.extern .func __assertfail
(
	.param .b64 __assertfail_param_0,
	.param .b64 __assertfail_param_1,
	.param .b32 __assertfail_param_2,
	.param .b64 __assertfail_param_3,
	.param .b64 __assertfail_param_4
)
;
.global .align 1 .b8 __unnamed_1[97] = {118, 111, 105, 100, 32, 95, 109, 97, 116, 114, 105, 120, 95, 97, 100, 100, 95, 116, 95, 114, 105, 103, 104, 116, 40, 102, 108, 111, 97, 116, 32, 42, 44, 32, 102, 108, 111, 97, 116, 32, 42, 44, 32, 102, 108, 111, 97, 116, 32, 42, 44, 32, 117, 110, 115, 105, 103, 110, 101, 100, 32, 108, 111, 110, 103, 44, 32, 117, 110, 115, 105, 103, 110, 101, 100, 32, 108, 111, 110, 103, 44, 32, 117, 110, 115, 105, 103, 110, 101, 100, 32, 108, 111, 110, 103, 41};
.global .align 1 .b8 __unnamed_2[97] = {118, 111, 105, 100, 32, 95, 109, 97, 116, 114, 105, 120, 95, 115, 117, 98, 95, 116, 95, 114, 105, 103, 104, 116, 40, 102, 108, 111, 97, 116, 32, 42, 44, 32, 102, 108, 111, 97, 116, 32, 42, 44, 32, 102, 108, 111, 97, 116, 32, 42, 44, 32, 117, 110, 115, 105, 103, 110, 101, 100, 32, 108, 111, 110, 103, 44, 32, 117, 110, 115, 105, 103, 110, 101, 100, 32, 108, 111, 110, 103, 44, 32, 117, 110, 115, 105, 103, 110, 101, 100, 32, 108, 111, 110, 103, 41};
.global .align 1 .b8 __unnamed_3[97] = {118, 111, 105, 100, 32, 95, 109, 97, 116, 114, 105, 120, 95, 109, 117, 108, 95, 116, 95, 114, 105, 103, 104, 116, 40, 102, 108, 111, 97, 116, 32, 42, 44, 32, 102, 108, 111, 97, 116, 32, 42, 44, 32, 102, 108, 111, 97, 116, 32, 42, 44, 32, 117, 110, 115, 105, 103, 110, 101, 100, 32, 108, 111, 110, 103, 44, 32, 117, 110, 115, 105, 103, 110, 101, 100, 32, 108, 111, 110, 103, 44, 32, 117, 110, 115, 105, 103, 110, 101, 100, 32, 108, 111, 110, 103, 41};
.global .align 1 .b8 __unnamed_4[97] = {118, 111, 105, 100, 32, 95, 109, 97, 116, 114, 105, 120, 95, 100, 105, 118, 95, 116, 95, 114, 105, 103, 104, 116, 40, 102, 108, 111, 97, 116, 32, 42, 44, 32, 102, 108, 111, 97, 116, 32, 42, 44, 32, 102, 108, 111, 97, 116, 32, 42, 44, 32, 117, 110, 115, 105, 103, 110, 101, 100, 32, 108, 111, 110, 103, 44, 32, 117, 110, 115, 105, 103, 110, 101, 100, 32, 108, 111, 110, 103, 44, 32, 117, 110, 115, 105, 103, 110, 101, 100, 32, 108, 111, 110, 103, 41};
.global .align 1 .b8 __unnamed_5[96] = {118, 111, 105, 100, 32, 95, 109, 97, 116, 114, 105, 120, 95, 115, 117, 98, 95, 116, 95, 108, 101, 102, 116, 40, 102, 108, 111, 97, 116, 32, 42, 44, 32, 102, 108, 111, 97, 116, 32, 42, 44, 32, 102, 108, 111, 97, 116, 32, 42, 44, 32, 117, 110, 115, 105, 103, 110, 101, 100, 32, 108, 111, 110, 103, 44, 32, 117, 110, 115, 105, 103, 110, 101, 100, 32, 108, 111, 110, 103, 44, 32, 117, 110, 115, 105, 103, 110, 101, 100, 32, 108, 111, 110, 103, 41};
.global .align 1 .b8 __unnamed_6[96] = {118, 111, 105, 100, 32, 95, 109, 97, 116, 114, 105, 120, 95, 100, 105, 118, 95, 116, 95, 108, 101, 102, 116, 40, 102, 108, 111, 97, 116, 32, 42, 44, 32, 102, 108, 111, 97, 116, 32, 42, 44, 32, 102, 108, 111, 97, 116, 32, 42, 44, 32, 117, 110, 115, 105, 103, 110, 101, 100, 32, 108, 111, 110, 103, 44, 32, 117, 110, 115, 105, 103, 110, 101, 100, 32, 108, 111, 110, 103, 44, 32, 117, 110, 115, 105, 103, 110, 101, 100, 32, 108, 111, 110, 103, 41};
.global .align 1 .b8 $str[12] = {105, 110, 100, 101, 120, 32, 60, 32, 108, 101, 110};
.global .align 1 .b8 $str$1[27] = {47, 116, 109, 112, 47, 115, 97, 115, 115, 95, 99, 117, 95, 112, 55, 105, 106, 57, 100, 98, 118, 47, 107, 46, 99, 117};

.visible .entry _matrix_add_flat(
	.param .u64 .ptr .align 1 _matrix_add_flat_param_0,
	.param .u64 .ptr .align 1 _matrix_add_flat_param_1,
	.param .u64 .ptr .align 1 _matrix_add_flat_param_2,
	.param .u64 _matrix_add_flat_param_3
)
{
	.reg .pred 	%p<2>;
	.reg .b32 	%r<5>;
	.reg .b32 	%f<4>;
	.reg .b64 	%rd<13>;

	ld.param.u64 	%rd2, [_matrix_add_flat_param_0];
	ld.param.u64 	%rd3, [_matrix_add_flat_param_1];
	ld.param.u64 	%rd4, [_matrix_add_flat_param_2];
	ld.param.u64 	%rd5, [_matrix_add_flat_param_3];
	mov.u32 	%r1, %ctaid.x;
	mov.u32 	%r2, %ntid.x;
	mov.u32 	%r3, %tid.x;
	mad.lo.s32 	%r4, %r1, %r2, %r3;
	cvt.s64.s32 	%rd1, %r4;
	setp.le.u64 	%p1, %rd5, %rd1;
	@%p1 bra 	$L__BB0_2;
	cvta.to.global.u64 	%rd6, %rd3;
	cvta.to.global.u64 	%rd7, %rd4;
	cvta.to.global.u64 	%rd8, %rd2;
	shl.b64 	%rd9, %rd1, 2;
	add.s64 	%rd10, %rd6, %rd9;
	ld.global.f32 	%f1, [%rd10];
	add.s64 	%rd11, %rd7, %rd9;
	ld.global.f32 	%f2, [%rd11];
	add.f32 	%f3, %f1, %f2;
	add.s64 	%rd12, %rd8, %rd9;
	st.global.f32 	[%rd12], %f3;
$L__BB0_2:
	ret;

}
	// .globl	_matrix_sub_flat
.visible .entry _matrix_sub_flat(
	.param .u64 .ptr .align 1 _matrix_sub_flat_param_0,
	.param .u64 .ptr .align 1 _matrix_sub_flat_param_1,
	.param .u64 .ptr .align 1 _matrix_sub_flat_param_2,
	.param .u64 _matrix_sub_flat_param_3
)
{
	.reg .pred 	%p<2>;
	.reg .b32 	%r<5>;
	.reg .b32 	%f<4>;
	.reg .b64 	%rd<13>;

	ld.param.u64 	%rd2, [_matrix_sub_flat_param_0];
	ld.param.u64 	%rd3, [_matrix_sub_flat_param_1];
	ld.param.u64 	%rd4, [_matrix_sub_flat_param_2];
	ld.param.u64 	%rd5, [_matrix_sub_flat_param_3];
	mov.u32 	%r1, %ctaid.x;
	mov.u32 	%r2, %ntid.x;
	mov.u32 	%r3, %tid.x;
	mad.lo.s32 	%r4, %r1, %r2, %r3;
	cvt.s64.s32 	%rd1, %r4;
	setp.le.u64 	%p1, %rd5, %rd1;
	@%p1 bra 	$L__BB1_2;
	cvta.to.global.u64 	%rd6, %rd3;
	cvta.to.global.u64 	%rd7, %rd4;
	cvta.to.global.u64 	%rd8, %rd2;
	shl.b64 	%rd9, %rd1, 2;
	add.s64 	%rd10, %rd6, %rd9;
	ld.global.f32 	%f1, [%rd10];
	add.s64 	%rd11, %rd7, %rd9;
	ld.global.f32 	%f2, [%rd11];
	sub.f32 	%f3, %f1, %f2;
	add.s64 	%rd12, %rd8, %rd9;
	st.global.f32 	[%rd12], %f3;
$L__BB1_2:
	ret;

}
	// .globl	_matrix_mul_flat
.visible .entry _matrix_mul_flat(
	.param .u64 .ptr .align 1 _matrix_mul_flat_param_0,
	.param .u64 .ptr .align 1 _matrix_mul_flat_param_1,
	.param .u64 .ptr .align 1 _matrix_mul_flat_param_2,
	.param .u64 _matrix_mul_flat_param_3
)
{
	.reg .pred 	%p<2>;
	.reg .b32 	%r<5>;
	.reg .b32 	%f<4>;
	.reg .b64 	%rd<13>;

	ld.param.u64 	%rd2, [_matrix_mul_flat_param_0];
	ld.param.u64 	%rd3, [_matrix_mul_flat_param_1];
	ld.param.u64 	%rd4, [_matrix_mul_flat_param_2];
	ld.param.u64 	%rd5, [_matrix_mul_flat_param_3];
	mov.u32 	%r1, %ctaid.x;
	mov.u32 	%r2, %ntid.x;
	mov.u32 	%r3, %tid.x;
	mad.lo.s32 	%r4, %r1, %r2, %r3;
	cvt.s64.s32 	%rd1, %r4;
	setp.le.u64 	%p1, %rd5, %rd1;
	@%p1 bra 	$L__BB2_2;
	cvta.to.global.u64 	%rd6, %rd3;
	cvta.to.global.u64 	%rd7, %rd4;
	cvta.to.global.u64 	%rd8, %rd2;
	shl.b64 	%rd9, %rd1, 2;
	add.s64 	%rd10, %rd6, %rd9;
	ld.global.f32 	%f1, [%rd10];
	add.s64 	%rd11, %rd7, %rd9;
	ld.global.f32 	%f2, [%rd11];
	mul.f32 	%f3, %f1, %f2;
	add.s64 	%rd12, %rd8, %rd9;
	st.global.f32 	[%rd12], %f3;
$L__BB2_2:
	ret;

}
	// .globl	_matrix_div_flat
.visible .entry _matrix_div_flat(
	.param .u64 .ptr .align 1 _matrix_div_flat_param_0,
	.param .u64 .ptr .align 1 _matrix_div_flat_param_1,
	.param .u64 .ptr .align 1 _matrix_div_flat_param_2,
	.param .u64 _matrix_div_flat_param_3
)
{
	.reg .pred 	%p<2>;
	.reg .b32 	%r<5>;
	.reg .b32 	%f<4>;
	.reg .b64 	%rd<13>;

	ld.param.u64 	%rd2, [_matrix_div_flat_param_0];
	ld.param.u64 	%rd3, [_matrix_div_flat_param_1];
	ld.param.u64 	%rd4, [_matrix_div_flat_param_2];
	ld.param.u64 	%rd5, [_matrix_div_flat_param_3];
	mov.u32 	%r1, %ctaid.x;
	mov.u32 	%r2, %ntid.x;
	mov.u32 	%r3, %tid.x;
	mad.lo.s32 	%r4, %r1, %r2, %r3;
	cvt.s64.s32 	%rd1, %r4;
	setp.le.u64 	%p1, %rd5, %rd1;
	@%p1 bra 	$L__BB3_2;
	cvta.to.global.u64 	%rd6, %rd3;
	cvta.to.global.u64 	%rd7, %rd4;
	cvta.to.global.u64 	%rd8, %rd2;
	shl.b64 	%rd9, %rd1, 2;
	add.s64 	%rd10, %rd6, %rd9;
	ld.global.f32 	%f1, [%rd10];
	add.s64 	%rd11, %rd7, %rd9;
	ld.global.f32 	%f2, [%rd11];
	div.rn.f32 	%f3, %f1, %f2;
	add.s64 	%rd12, %rd8, %rd9;
	st.global.f32 	[%rd12], %f3;
$L__BB3_2:
	ret;

}
	// .globl	_matrix_add_t_right
.visible .entry _matrix_add_t_right(
	.param .u64 .ptr .align 1 _matrix_add_t_right_param_0,
	.param .u64 .ptr .align 1 _matrix_add_t_right_param_1,
	.param .u64 .ptr .align 1 _matrix_add_t_right_param_2,
	.param .u64 _matrix_add_t_right_param_3,
	.param .u64 _matrix_add_t_right_param_4,
	.param .u64 _matrix_add_t_right_param_5
)
{
	.reg .pred 	%p<5>;
	.reg .b32 	%r<11>;
	.reg .b32 	%f<4>;
	.reg .b64 	%rd<37>;

	ld.param.u64 	%rd11, [_matrix_add_t_right_param_0];
	ld.param.u64 	%rd12, [_matrix_add_t_right_param_1];
	ld.param.u64 	%rd13, [_matrix_add_t_right_param_2];
	ld.param.u64 	%rd14, [_matrix_add_t_right_param_3];
	ld.param.u64 	%rd15, [_matrix_add_t_right_param_4];
	ld.param.u64 	%rd16, [_matrix_add_t_right_param_5];
	mov.u32 	%r1, %ctaid.x;
	mov.u32 	%r2, %ntid.x;
	mov.u32 	%r3, %tid.x;
	mad.lo.s32 	%r4, %r1, %r2, %r3;
	cvt.s64.s32 	%rd1, %r4;
	setp.le.u64 	%p1, %rd16, %rd1;
	@%p1 bra 	$L__BB4_10;
	mul.lo.s64 	%rd2, %rd15, %rd1;
	mul.lo.s64 	%rd3, %rd15, %rd14;
	or.b64  	%rd17, %rd2, %rd3;
	and.b64  	%rd18, %rd17, -4294967296;
	setp.ne.s64 	%p2, %rd18, 0;
	@%p2 bra 	$L__BB4_3;
	cvt.u32.u64 	%r5, %rd3;
	cvt.u32.u64 	%r6, %rd2;
	rem.u32 	%r7, %r6, %r5;
	cvt.u64.u32 	%rd35, %r7;
	bra.uni 	$L__BB4_4;
$L__BB4_3:
	rem.u64 	%rd35, %rd2, %rd3;
$L__BB4_4:
	or.b64  	%rd19, %rd1, %rd14;
	and.b64  	%rd20, %rd19, -4294967296;
	setp.ne.s64 	%p3, %rd20, 0;
	@%p3 bra 	$L__BB4_6;
	cvt.u32.u64 	%r8, %rd14;
	cvt.u32.u64 	%r9, %rd1;
	div.u32 	%r10, %r9, %r8;
	cvt.u64.u32 	%rd36, %r10;
	bra.uni 	$L__BB4_7;
$L__BB4_6:
	div.u64 	%rd36, %rd1, %rd14;
$L__BB4_7:
	add.s64 	%rd10, %rd36, %rd35;
	setp.lt.u64 	%p4, %rd10, %rd16;
	@%p4 bra 	$L__BB4_9;
	mov.u64 	%rd21, $str;
	cvta.global.u64 	%rd22, %rd21;
	mov.u64 	%rd23, $str$1;
	cvta.global.u64 	%rd24, %rd23;
	mov.u64 	%rd25, __unnamed_1;
	cvta.global.u64 	%rd26, %rd25;
	{ // callseq 0, 0
	.param .b64 param0;
	st.param.b64 	[param0], %rd22;
	.param .b64 param1;
	st.param.b64 	[param1], %rd24;
	.param .b32 param2;
	st.param.b32 	[param2], 64;
	.param .b64 param3;
	st.param.b64 	[param3], %rd26;
	.param .b64 param4;
	st.param.b64 	[param4], 1;
	call.uni 
	__assertfail, 
	(
	param0, 
	param1, 
	param2, 
	param3, 
	param4
	);
	} // callseq 0
$L__BB4_9:
	cvta.to.global.u64 	%rd27, %rd12;
	shl.b64 	%rd28, %rd1, 2;
	add.s64 	%rd29, %rd27, %rd28;
	ld.global.f32 	%f1, [%rd29];
	cvta.to.global.u64 	%rd30, %rd13;
	shl.b64 	%rd31, %rd10, 2;
	add.s64 	%rd32, %rd30, %rd31;
	ld.global.f32 	%f2, [%rd32];
	add.f32 	%f3, %f1, %f2;
	cvta.to.global.u64 	%rd33, %rd11;
	add.s64 	%rd34, %rd33, %rd28;
	st.global.f32 	[%rd34], %f3;
$L__BB4_10:
	ret;

}
	// .globl	_matrix_sub_t_right
.visible .entry _matrix_sub_t_right(
	.param .u64 .ptr .align 1 _matrix_sub_t_right_param_0,
	.param .u64 .ptr .align 1 _matrix_sub_t_right_param_1,
	.param .u64 .ptr .align 1 _matrix_sub_t_right_param_2,
	.param .u64 _matrix_sub_t_right_param_3,
	.param .u64 _matrix_sub_t_right_param_4,
	.param .u64 _matrix_sub_t_right_param_5
)
{
	.reg .pred 	%p<5>;
	.reg .b32 	%r<11>;
	.reg .b32 	%f<4>;
	.reg .b64 	%rd<37>;

	ld.param.u64 	%rd11, [_matrix_sub_t_right_param_0];
	ld.param.u64 	%rd12, [_matrix_sub_t_right_param_1];
	ld.param.u64 	%rd13, [_matrix_sub_t_right_param_2];
	ld.param.u64 	%rd14, [_matrix_sub_t_right_param_3];
	ld.param.u64 	%rd15, [_matrix_sub_t_right_param_4];
	ld.param.u64 	%rd16, [_matrix_sub_t_right_param_5];
	mov.u32 	%r1, %ctaid.x;
	mov.u32 	%r2, %ntid.x;
	mov.u32 	%r3, %tid.x;
	mad.lo.s32 	%r4, %r1, %r2, %r3;
	cvt.s64.s32 	%rd1, %r4;
	setp.le.u64 	%p1, %rd16, %rd1;
	@%p1 bra 	$L__BB5_10;
	mul.lo.s64 	%rd2, %rd15, %rd1;
	mul.lo.s64 	%rd3, %rd15, %rd14;
	or.b64  	%rd17, %rd2, %rd3;
	and.b64  	%rd18, %rd17, -4294967296;
	setp.ne.s64 	%p2, %rd18, 0;
	@%p2 bra 	$L__BB5_3;
	cvt.u32.u64 	%r5, %rd3;
	cvt.u32.u64 	%r6, %rd2;
	rem.u32 	%r7, %r6, %r5;
	cvt.u64.u32 	%rd35, %r7;
	bra.uni 	$L__BB5_4;
$L__BB5_3:
	rem.u64 	%rd35, %rd2, %rd3;
$L__BB5_4:
	or.b64  	%rd19, %rd1, %rd14;
	and.b64  	%rd20, %rd19, -4294967296;
	setp.ne.s64 	%p3, %rd20, 0;
	@%p3 bra 	$L__BB5_6;
	cvt.u32.u64 	%r8, %rd14;
	cvt.u32.u64 	%r9, %rd1;
	div.u32 	%r10, %r9, %r8;
	cvt.u64.u32 	%rd36, %r10;
	bra.uni 	$L__BB5_7;
$L__BB5_6:
	div.u64 	%rd36, %rd1, %rd14;
$L__BB5_7:
	add.s64 	%rd10, %rd36, %rd35;
	setp.lt.u64 	%p4, %rd10, %rd16;
	@%p4 bra 	$L__BB5_9;
	mov.u64 	%rd21, $str;
	cvta.global.u64 	%rd22, %rd21;
	mov.u64 	%rd23, $str$1;
	cvta.global.u64 	%rd24, %rd23;
	mov.u64 	%rd25, __unnamed_2;
	cvta.global.u64 	%rd26, %rd25;
	{ // callseq 1, 0
	.param .b64 param0;
	st.param.b64 	[param0], %rd22;
	.param .b64 param1;
	st.param.b64 	[param1], %rd24;
	.param .b32 param2;
	st.param.b32 	[param2], 65;
	.param .b64 param3;
	st.param.b64 	[param3], %rd26;
	.param .b64 param4;
	st.param.b64 	[param4], 1;
	call.uni 
	__assertfail, 
	(
	param0, 
	param1, 
	param2, 
	param3, 
	param4
	);
	} // callseq 1
$L__BB5_9:
	cvta.to.global.u64 	%rd27, %rd12;
	shl.b64 	%rd28, %rd1, 2;
	add.s64 	%rd29, %rd27, %rd28;
	ld.global.f32 	%f1, [%rd29];
	cvta.to.global.u64 	%rd30, %rd13;
	shl.b64 	%rd31, %rd10, 2;
	add.s64 	%rd32, %rd30, %rd31;
	ld.global.f32 	%f2, [%rd32];
	sub.f32 	%f3, %f1, %f2;
	cvta.to.global.u64 	%rd33, %rd11;
	add.s64 	%rd34, %rd33, %rd28;
	st.global.f32 	[%rd34], %f3;
$L__BB5_10:
	ret;

}
	// .globl	_matrix_mul_t_right
.visible .entry _matrix_mul_t_right(
	.param .u64 .ptr .align 1 _matrix_mul_t_right_param_0,
	.param .u64 .ptr .align 1 _matrix_mul_t_right_param_1,
	.param .u64 .ptr .align 1 _matrix_mul_t_right_param_2,
	.param .u64 _matrix_mul_t_right_param_3,
	.param .u64 _matrix_mul_t_right_param_4,
	.param .u64 _matrix_mul_t_right_param_5
)
{
	.reg .pred 	%p<5>;
	.reg .b32 	%r<11>;
	.reg .b32 	%f<4>;
	.reg .b64 	%rd<37>;

	ld.param.u64 	%rd11, [_matrix_mul_t_right_param_0];
	ld.param.u64 	%rd12, [_matrix_mul_t_right_param_1];
	ld.param.u64 	%rd13, [_matrix_mul_t_right_param_2];
	ld.param.u64 	%rd14, [_matrix_mul_t_right_param_3];
	ld.param.u64 	%rd15, [_matrix_mul_t_right_param_4];
	ld.param.u64 	%rd16, [_matrix_mul_t_right_param_5];
	mov.u32 	%r1, %ctaid.x;
	mov.u32 	%r2, %ntid.x;
	mov.u32 	%r3, %tid.x;
	mad.lo.s32 	%r4, %r1, %r2, %r3;
	cvt.s64.s32 	%rd1, %r4;
	setp.le.u64 	%p1, %rd16, %rd1;
	@%p1 bra 	$L__BB6_10;
	mul.lo.s64 	%rd2, %rd15, %rd1;
	mul.lo.s64 	%rd3, %rd15, %rd14;
	or.b64  	%rd17, %rd2, %rd3;
	and.b64  	%rd18, %rd17, -4294967296;
	setp.ne.s64 	%p2, %rd18, 0;
	@%p2 bra 	$L__BB6_3;
	cvt.u32.u64 	%r5, %rd3;
	cvt.u32.u64 	%r6, %rd2;
	rem.u32 	%r7, %r6, %r5;
	cvt.u64.u32 	%rd35, %r7;
	bra.uni 	$L__BB6_4;
$L__BB6_3:
	rem.u64 	%rd35, %rd2, %rd3;
$L__BB6_4:
	or.b64  	%rd19, %rd1, %rd14;
	and.b64  	%rd20, %rd19, -4294967296;
	setp.ne.s64 	%p3, %rd20, 0;
	@%p3 bra 	$L__BB6_6;
	cvt.u32.u64 	%r8, %rd14;
	cvt.u32.u64 	%r9, %rd1;
	div.u32 	%r10, %r9, %r8;
	cvt.u64.u32 	%rd36, %r10;
	bra.uni 	$L__BB6_7;
$L__BB6_6:
	div.u64 	%rd36, %rd1, %rd14;
$L__BB6_7:
	add.s64 	%rd10, %rd36, %rd35;
	setp.lt.u64 	%p4, %rd10, %rd16;
	@%p4 bra 	$L__BB6_9;
	mov.u64 	%rd21, $str;
	cvta.global.u64 	%rd22, %rd21;
	mov.u64 	%rd23, $str$1;
	cvta.global.u64 	%rd24, %rd23;
	mov.u64 	%rd25, __unnamed_3;
	cvta.global.u64 	%rd26, %rd25;
	{ // callseq 2, 0
	.param .b64 param0;
	st.param.b64 	[param0], %rd22;
	.param .b64 param1;
	st.param.b64 	[param1], %rd24;
	.param .b32 param2;
	st.param.b32 	[param2], 66;
	.param .b64 param3;
	st.param.b64 	[param3], %rd26;
	.param .b64 param4;
	st.param.b64 	[param4], 1;
	call.uni 
	__assertfail, 
	(
	param0, 
	param1, 
	param2, 
	param3, 
	param4
	);
	} // callseq 2
$L__BB6_9:
	cvta.to.global.u64 	%rd27, %rd12;
	shl.b64 	%rd28, %rd1, 2;
	add.s64 	%rd29, %rd27, %rd28;
	ld.global.f32 	%f1, [%rd29];
	cvta.to.global.u64 	%rd30, %rd13;
	shl.b64 	%rd31, %rd10, 2;
	add.s64 	%rd32, %rd30, %rd31;
	ld.global.f32 	%f2, [%rd32];
	mul.f32 	%f3, %f1, %f2;
	cvta.to.global.u64 	%rd33, %rd11;
	add.s64 	%rd34, %rd33, %rd28;
	st.global.f32 	[%rd34], %f3;
$L__BB6_10:
	ret;

}
	// .globl	_matrix_div_t_right
.visible .entry _matrix_div_t_right(
	.param .u64 .ptr .align 1 _matrix_div_t_right_param_0,
	.param .u64 .ptr .align 1 _matrix_div_t_right_param_1,
	.param .u64 .ptr .align 1 _matrix_div_t_right_param_2,
	.param .u64 _matrix_div_t_right_param_3,
	.param .u64 _matrix_div_t_right_param_4,
	.param .u64 _matrix_div_t_right_param_5
)
{
	.reg .pred 	%p<5>;
	.reg .b32 	%r<11>;
	.reg .b32 	%f<4>;
	.reg .b64 	%rd<37>;

	ld.param.u64 	%rd11, [_matrix_div_t_right_param_0];
	ld.param.u64 	%rd12, [_matrix_div_t_right_param_1];
	ld.param.u64 	%rd13, [_matrix_div_t_right_param_2];
	ld.param.u64 	%rd14, [_matrix_div_t_right_param_3];
	ld.param.u64 	%rd15, [_matrix_div_t_right_param_4];
	ld.param.u64 	%rd16, [_matrix_div_t_right_param_5];
	mov.u32 	%r1, %ctaid.x;
	mov.u32 	%r2, %ntid.x;
	mov.u32 	%r3, %tid.x;
	mad.lo.s32 	%r4, %r1, %r2, %r3;
	cvt.s64.s32 	%rd1, %r4;
	setp.le.u64 	%p1, %rd16, %rd1;
	@%p1 bra 	$L__BB7_10;
	mul.lo.s64 	%rd2, %rd15, %rd1;
	mul.lo.s64 	%rd3, %rd15, %rd14;
	or.b64  	%rd17, %rd2, %rd3;
	and.b64  	%rd18, %rd17, -4294967296;
	setp.ne.s64 	%p2, %rd18, 0;
	@%p2 bra 	$L__BB7_3;
	cvt.u32.u64 	%r5, %rd3;
	cvt.u32.u64 	%r6, %rd2;
	rem.u32 	%r7, %r6, %r5;
	cvt.u64.u32 	%rd35, %r7;
	bra.uni 	$L__BB7_4;
$L__BB7_3:
	rem.u64 	%rd35, %rd2, %rd3;
$L__BB7_4:
	or.b64  	%rd19, %rd1, %rd14;
	and.b64  	%rd20, %rd19, -4294967296;
	setp.ne.s64 	%p3, %rd20, 0;
	@%p3 bra 	$L__BB7_6;
	cvt.u32.u64 	%r8, %rd14;
	cvt.u32.u64 	%r9, %rd1;
	div.u32 	%r10, %r9, %r8;
	cvt.u64.u32 	%rd36, %r10;
	bra.uni 	$L__BB7_7;
$L__BB7_6:
	div.u64 	%rd36, %rd1, %rd14;
$L__BB7_7:
	add.s64 	%rd10, %rd36, %rd35;
	setp.lt.u64 	%p4, %rd10, %rd16;
	@%p4 bra 	$L__BB7_9;
	mov.u64 	%rd21, $str;
	cvta.global.u64 	%rd22, %rd21;
	mov.u64 	%rd23, $str$1;
	cvta.global.u64 	%rd24, %rd23;
	mov.u64 	%rd25, __unnamed_4;
	cvta.global.u64 	%rd26, %rd25;
	{ // callseq 3, 0
	.param .b64 param0;
	st.param.b64 	[param0], %rd22;
	.param .b64 param1;
	st.param.b64 	[param1], %rd24;
	.param .b32 param2;
	st.param.b32 	[param2], 67;
	.param .b64 param3;
	st.param.b64 	[param3], %rd26;
	.param .b64 param4;
	st.param.b64 	[param4], 1;
	call.uni 
	__assertfail, 
	(
	param0, 
	param1, 
	param2, 
	param3, 
	param4
	);
	} // callseq 3
$L__BB7_9:
	cvta.to.global.u64 	%rd27, %rd12;
	shl.b64 	%rd28, %rd1, 2;
	add.s64 	%rd29, %rd27, %rd28;
	ld.global.f32 	%f1, [%rd29];
	cvta.to.global.u64 	%rd30, %rd13;
	shl.b64 	%rd31, %rd10, 2;
	add.s64 	%rd32, %rd30, %rd31;
	ld.global.f32 	%f2, [%rd32];
	div.rn.f32 	%f3, %f1, %f2;
	cvta.to.global.u64 	%rd33, %rd11;
	add.s64 	%rd34, %rd33, %rd28;
	st.global.f32 	[%rd34], %f3;
$L__BB7_10:
	ret;

}
	// .globl	_matrix_sub_t_left
.visible .entry _matrix_sub_t_left(
	.param .u64 .ptr .align 1 _matrix_sub_t_left_param_0,
	.param .u64 .ptr .align 1 _matrix_sub_t_left_param_1,
	.param .u64 .ptr .align 1 _matrix_sub_t_left_param_2,
	.param .u64 _matrix_sub_t_left_param_3,
	.param .u64 _matrix_sub_t_left_param_4,
	.param .u64 _matrix_sub_t_left_param_5
)
{
	.reg .pred 	%p<5>;
	.reg .b32 	%r<11>;
	.reg .b32 	%f<4>;
	.reg .b64 	%rd<37>;

	ld.param.u64 	%rd11, [_matrix_sub_t_left_param_0];
	ld.param.u64 	%rd12, [_matrix_sub_t_left_param_1];
	ld.param.u64 	%rd13, [_matrix_sub_t_left_param_2];
	ld.param.u64 	%rd14, [_matrix_sub_t_left_param_3];
	ld.param.u64 	%rd15, [_matrix_sub_t_left_param_4];
	ld.param.u64 	%rd16, [_matrix_sub_t_left_param_5];
	mov.u32 	%r1, %ctaid.x;
	mov.u32 	%r2, %ntid.x;
	mov.u32 	%r3, %tid.x;
	mad.lo.s32 	%r4, %r1, %r2, %r3;
	cvt.s64.s32 	%rd1, %r4;
	setp.le.u64 	%p1, %rd16, %rd1;
	@%p1 bra 	$L__BB8_10;
	mul.lo.s64 	%rd2, %rd15, %rd1;
	mul.lo.s64 	%rd3, %rd15, %rd14;
	or.b64  	%rd17, %rd2, %rd3;
	and.b64  	%rd18, %rd17, -4294967296;
	setp.ne.s64 	%p2, %rd18, 0;
	@%p2 bra 	$L__BB8_3;
	cvt.u32.u64 	%r5, %rd3;
	cvt.u32.u64 	%r6, %rd2;
	rem.u32 	%r7, %r6, %r5;
	cvt.u64.u32 	%rd35, %r7;
	bra.uni 	$L__BB8_4;
$L__BB8_3:
	rem.u64 	%rd35, %rd2, %rd3;
$L__BB8_4:
	or.b64  	%rd19, %rd1, %rd14;
	and.b64  	%rd20, %rd19, -4294967296;
	setp.ne.s64 	%p3, %rd20, 0;
	@%p3 bra 	$L__BB8_6;
	cvt.u32.u64 	%r8, %rd14;
	cvt.u32.u64 	%r9, %rd1;
	div.u32 	%r10, %r9, %r8;
	cvt.u64.u32 	%rd36, %r10;
	bra.uni 	$L__BB8_7;
$L__BB8_6:
	div.u64 	%rd36, %rd1, %rd14;
$L__BB8_7:
	add.s64 	%rd10, %rd36, %rd35;
	setp.lt.u64 	%p4, %rd10, %rd16;
	@%p4 bra 	$L__BB8_9;
	mov.u64 	%rd21, $str;
	cvta.global.u64 	%rd22, %rd21;
	mov.u64 	%rd23, $str$1;
	cvta.global.u64 	%rd24, %rd23;
	mov.u64 	%rd25, __unnamed_5;
	cvta.global.u64 	%rd26, %rd25;
	{ // callseq 4, 0
	.param .b64 param0;
	st.param.b64 	[param0], %rd22;
	.param .b64 param1;
	st.param.b64 	[param1], %rd24;
	.param .b32 param2;
	st.param.b32 	[param2], 69;
	.param .b64 param3;
	st.param.b64 	[param3], %rd26;
	.param .b64 param4;
	st.param.b64 	[param4], 1;
	call.uni 
	__assertfail, 
	(
	param0, 
	param1, 
	param2, 
	param3, 
	param4
	);
	} // callseq 4
$L__BB8_9:
	cvta.to.global.u64 	%rd27, %rd12;
	shl.b64 	%rd28, %rd10, 2;
	add.s64 	%rd29, %rd27, %rd28;
	ld.global.f32 	%f1, [%rd29];
	cvta.to.global.u64 	%rd30, %rd13;
	shl.b64 	%rd31, %rd1, 2;
	add.s64 	%rd32, %rd30, %rd31;
	ld.global.f32 	%f2, [%rd32];
	sub.f32 	%f3, %f1, %f2;
	cvta.to.global.u64 	%rd33, %rd11;
	add.s64 	%rd34, %rd33, %rd31;
	st.global.f32 	[%rd34], %f3;
$L__BB8_10:
	ret;

}
	// .globl	_matrix_div_t_left
.visible .entry _matrix_div_t_left(
	.param .u64 .ptr .align 1 _matrix_div_t_left_param_0,
	.param .u64 .ptr .align 1 _matrix_div_t_left_param_1,
	.param .u64 .ptr .align 1 _matrix_div_t_left_param_2,
	.param .u64 _matrix_div_t_left_param_3,
	.param .u64 _matrix_div_t_left_param_4,
	.param .u64 _matrix_div_t_left_param_5
)
{
	.reg .pred 	%p<5>;
	.reg .b32 	%r<11>;
	.reg .b32 	%f<4>;
	.reg .b64 	%rd<37>;

	ld.param.u64 	%rd11, [_matrix_div_t_left_param_0];
	ld.param.u64 	%rd12, [_matrix_div_t_left_param_1];
	ld.param.u64 	%rd13, [_matrix_div_t_left_param_2];
	ld.param.u64 	%rd14, [_matrix_div_t_left_param_3];
	ld.param.u64 	%rd15, [_matrix_div_t_left_param_4];
	ld.param.u64 	%rd16, [_matrix_div_t_left_param_5];
	mov.u32 	%r1, %ctaid.x;
	mov.u32 	%r2, %ntid.x;
	mov.u32 	%r3, %tid.x;
	mad.lo.s32 	%r4, %r1, %r2, %r3;
	cvt.s64.s32 	%rd1, %r4;
	setp.le.u64 	%p1, %rd16, %rd1;
	@%p1 bra 	$L__BB9_10;
	mul.lo.s64 	%rd2, %rd15, %rd1;
	mul.lo.s64 	%rd3, %rd15, %rd14;
	or.b64  	%rd17, %rd2, %rd3;
	and.b64  	%rd18, %rd17, -4294967296;
	setp.ne.s64 	%p2, %rd18, 0;
	@%p2 bra 	$L__BB9_3;
	cvt.u32.u64 	%r5, %rd3;
	cvt.u32.u64 	%r6, %rd2;
	rem.u32 	%r7, %r6, %r5;
	cvt.u64.u32 	%rd35, %r7;
	bra.uni 	$L__BB9_4;
$L__BB9_3:
	rem.u64 	%rd35, %rd2, %rd3;
$L__BB9_4:
	or.b64  	%rd19, %rd1, %rd14;
	and.b64  	%rd20, %rd19, -4294967296;
	setp.ne.s64 	%p3, %rd20, 0;
	@%p3 bra 	$L__BB9_6;
	cvt.u32.u64 	%r8, %rd14;
	cvt.u32.u64 	%r9, %rd1;
	div.u32 	%r10, %r9, %r8;
	cvt.u64.u32 	%rd36, %r10;
	bra.uni 	$L__BB9_7;
$L__BB9_6:
	div.u64 	%rd36, %rd1, %rd14;
$L__BB9_7:
	add.s64 	%rd10, %rd36, %rd35;
	setp.lt.u64 	%p4, %rd10, %rd16;
	@%p4 bra 	$L__BB9_9;
	mov.u64 	%rd21, $str;
	cvta.global.u64 	%rd22, %rd21;
	mov.u64 	%rd23, $str$1;
	cvta.global.u64 	%rd24, %rd23;
	mov.u64 	%rd25, __unnamed_6;
	cvta.global.u64 	%rd26, %rd25;
	{ // callseq 5, 0
	.param .b64 param0;
	st.param.b64 	[param0], %rd22;
	.param .b64 param1;
	st.param.b64 	[param1], %rd24;
	.param .b32 param2;
	st.param.b32 	[param2], 70;
	.param .b64 param3;
	st.param.b64 	[param3], %rd26;
	.param .b64 param4;
	st.param.b64 	[param4], 1;
	call.uni 
	__assertfail, 
	(
	param0, 
	param1, 
	param2, 
	param3, 
	param4
	);
	} // callseq 5
$L__BB9_9:
	cvta.to.global.u64 	%rd27, %rd12;
	shl.b64 	%rd28, %rd10, 2;
	add.s64 	%rd29, %rd27, %rd28;
	ld.global.f32 	%f1, [%rd29];
	cvta.to.global.u64 	%rd30, %rd13;
	shl.b64 	%rd31, %rd1, 2;
	add.s64 	%rd32, %rd30, %rd31;
	ld.global.f32 	%f2, [%rd32];
	div.rn.f32 	%f3, %f1, %f2;
	cvta.to.global.u64 	%rd33, %rd11;
	add.s64 	%rd34, %rd33, %rd31;
	st.global.f32 	[%rd34], %f3;
$L__BB9_10:
	ret;

}
	// .globl	_Z18_matrix_scalar_addPfS_fm
.visible .entry _Z18_matrix_scalar_addPfS_fm(
	.param .u64 .ptr .align 1 _Z18_matrix_scalar_addPfS_fm_param_0,
	.param .u64 .ptr .align 1 _Z18_matrix_scalar_addPfS_fm_param_1,
	.param .f32 _Z18_matrix_scalar_addPfS_fm_param_2,
	.param .u64 _Z18_matrix_scalar_addPfS_fm_param_3
)
{
	.reg .pred 	%p<2>;
	.reg .b32 	%r<5>;
	.reg .b32 	%f<4>;
	.reg .b64 	%rd<10>;

	ld.param.u64 	%rd2, [_Z18_matrix_scalar_addPfS_fm_param_0];
	ld.param.u64 	%rd3, [_Z18_matrix_scalar_addPfS_fm_param_1];
	ld.param.f32 	%f1, [_Z18_matrix_scalar_addPfS_fm_param_2];
	ld.param.u64 	%rd4, [_Z18_matrix_scalar_addPfS_fm_param_3];
	mov.u32 	%r1, %ctaid.x;
	mov.u32 	%r2, %ntid.x;
	mov.u32 	%r3, %tid.x;
	mad.lo.s32 	%r4, %r1, %r2, %r3;
	cvt.s64.s32 	%rd1, %r4;
	setp.le.u64 	%p1, %rd4, %rd1;
	@%p1 bra 	$L__BB10_2;
	cvta.to.global.u64 	%rd5, %rd3;
	cvta.to.global.u64 	%rd6, %rd2;
	shl.b64 	%rd7, %rd1, 2;
	add.s64 	%rd8, %rd5, %rd7;
	ld.global.f32 	%f2, [%rd8];
	add.f32 	%f3, %f1, %f2;
	add.s64 	%rd9, %rd6, %rd7;
	st.global.f32 	[%rd9], %f3;
$L__BB10_2:
	ret;

}
	// .globl	_Z18_matrix_scalar_subPfS_fm
.visible .entry _Z18_matrix_scalar_subPfS_fm(
	.param .u64 .ptr .align 1 _Z18_matrix_scalar_subPfS_fm_param_0,
	.param .u64 .ptr .align 1 _Z18_matrix_scalar_subPfS_fm_param_1,
	.param .f32 _Z18_matrix_scalar_subPfS_fm_param_2,
	.param .u64 _Z18_matrix_scalar_subPfS_fm_param_3
)
{
	.reg .pred 	%p<2>;
	.reg .b32 	%r<5>;
	.reg .b32 	%f<4>;
	.reg .b64 	%rd<10>;

	ld.param.u64 	%rd2, [_Z18_matrix_scalar_subPfS_fm_param_0];
	ld.param.u64 	%rd3, [_Z18_matrix_scalar_subPfS_fm_param_1];
	ld.param.f32 	%f1, [_Z18_matrix_scalar_subPfS_fm_param_2];
	ld.param.u64 	%rd4, [_Z18_matrix_scalar_subPfS_fm_param_3];
	mov.u32 	%r1, %ctaid.x;
	mov.u32 	%r2, %ntid.x;
	mov.u32 	%r3, %tid.x;
	mad.lo.s32 	%r4, %r1, %r2, %r3;
	cvt.s64.s32 	%rd1, %r4;
	setp.le.u64 	%p1, %rd4, %rd1;
	@%p1 bra 	$L__BB11_2;
	cvta.to.global.u64 	%rd5, %rd3;
	cvta.to.global.u64 	%rd6, %rd2;
	shl.b64 	%rd7, %rd1, 2;
	add.s64 	%rd8, %rd5, %rd7;
	ld.global.f32 	%f2, [%rd8];
	sub.f32 	%f3, %f2, %f1;
	add.s64 	%rd9, %rd6, %rd7;
	st.global.f32 	[%rd9], %f3;
$L__BB11_2:
	ret;

}
	// .globl	_Z18_matrix_scalar_mulPfS_fm
.visible .entry _Z18_matrix_scalar_mulPfS_fm(
	.param .u64 .ptr .align 1 _Z18_matrix_scalar_mulPfS_fm_param_0,
	.param .u64 .ptr .align 1 _Z18_matrix_scalar_mulPfS_fm_param_1,
	.param .f32 _Z18_matrix_scalar_mulPfS_fm_param_2,
	.param .u64 _Z18_matrix_scalar_mulPfS_fm_param_3
)
{
	.reg .pred 	%p<2>;
	.reg .b32 	%r<5>;
	.reg .b32 	%f<4>;
	.reg .b64 	%rd<10>;

	ld.param.u64 	%rd2, [_Z18_matrix_scalar_mulPfS_fm_param_0];
	ld.param.u64 	%rd3, [_Z18_matrix_scalar_mulPfS_fm_param_1];
	ld.param.f32 	%f1, [_Z18_matrix_scalar_mulPfS_fm_param_2];
	ld.param.u64 	%rd4, [_Z18_matrix_scalar_mulPfS_fm_param_3];
	mov.u32 	%r1, %ctaid.x;
	mov.u32 	%r2, %ntid.x;
	mov.u32 	%r3, %tid.x;
	mad.lo.s32 	%r4, %r1, %r2, %r3;
	cvt.s64.s32 	%rd1, %r4;
	setp.le.u64 	%p1, %rd4, %rd1;
	@%p1 bra 	$L__BB12_2;
	cvta.to.global.u64 	%rd5, %rd3;
	cvta.to.global.u64 	%rd6, %rd2;
	shl.b64 	%rd7, %rd1, 2;
	add.s64 	%rd8, %rd5, %rd7;
	ld.global.f32 	%f2, [%rd8];
	mul.f32 	%f3, %f1, %f2;
	add.s64 	%rd9, %rd6, %rd7;
	st.global.f32 	[%rd9], %f3;
$L__BB12_2:
	ret;

}
	// .globl	_Z18_matrix_scalar_divPfS_fm
.visible .entry _Z18_matrix_scalar_divPfS_fm(
	.param .u64 .ptr .align 1 _Z18_matrix_scalar_divPfS_fm_param_0,
	.param .u64 .ptr .align 1 _Z18_matrix_scalar_divPfS_fm_param_1,
	.param .f32 _Z18_matrix_scalar_divPfS_fm_param_2,
	.param .u64 _Z18_matrix_scalar_divPfS_fm_param_3
)
{
	.reg .pred 	%p<2>;
	.reg .b32 	%r<5>;
	.reg .b32 	%f<4>;
	.reg .b64 	%rd<10>;

	ld.param.u64 	%rd2, [_Z18_matrix_scalar_divPfS_fm_param_0];
	ld.param.u64 	%rd3, [_Z18_matrix_scalar_divPfS_fm_param_1];
	ld.param.f32 	%f1, [_Z18_matrix_scalar_divPfS_fm_param_2];
	ld.param.u64 	%rd4, [_Z18_matrix_scalar_divPfS_fm_param_3];
	mov.u32 	%r1, %ctaid.x;
	mov.u32 	%r2, %ntid.x;
	mov.u32 	%r3, %tid.x;
	mad.lo.s32 	%r4, %r1, %r2, %r3;
	cvt.s64.s32 	%rd1, %r4;
	setp.le.u64 	%p1, %rd4, %rd1;
	@%p1 bra 	$L__BB13_2;
	cvta.to.global.u64 	%rd5, %rd3;
	cvta.to.global.u64 	%rd6, %rd2;
	shl.b64 	%rd7, %rd1, 2;
	add.s64 	%rd8, %rd5, %rd7;
	ld.global.f32 	%f2, [%rd8];
	div.rn.f32 	%f3, %f2, %f1;
	add.s64 	%rd9, %rd6, %rd7;
	st.global.f32 	[%rd9], %f3;
$L__BB13_2:
	ret;

}
	// .globl	_Z18_scalar_matrix_subPffS_m
.visible .entry _Z18_scalar_matrix_subPffS_m(
	.param .u64 .ptr .align 1 _Z18_scalar_matrix_subPffS_m_param_0,
	.param .f32 _Z18_scalar_matrix_subPffS_m_param_1,
	.param .u64 .ptr .align 1 _Z18_scalar_matrix_subPffS_m_param_2,
	.param .u64 _Z18_scalar_matrix_subPffS_m_param_3
)
{
	.reg .pred 	%p<2>;
	.reg .b32 	%r<5>;
	.reg .b32 	%f<4>;
	.reg .b64 	%rd<10>;

	ld.param.u64 	%rd2, [_Z18_scalar_matrix_subPffS_m_param_0];
	ld.param.f32 	%f1, [_Z18_scalar_matrix_subPffS_m_param_1];
	ld.param.u64 	%rd3, [_Z18_scalar_matrix_subPffS_m_param_2];
	ld.param.u64 	%rd4, [_Z18_scalar_matrix_subPffS_m_param_3];
	mov.u32 	%r1, %ctaid.x;
	mov.u32 	%r2, %ntid.x;
	mov.u32 	%r3, %tid.x;
	mad.lo.s32 	%r4, %r1, %r2, %r3;
	cvt.s64.s32 	%rd1, %r4;
	setp.le.u64 	%p1, %rd4, %rd1;
	@%p1 bra 	$L__BB14_2;
	cvta.to.global.u64 	%rd5, %rd3;
	cvta.to.global.u64 	%rd6, %rd2;
	shl.b64 	%rd7, %rd1, 2;
	add.s64 	%rd8, %rd5, %rd7;
	ld.global.f32 	%f2, [%rd8];
	sub.f32 	%f3, %f1, %f2;
	add.s64 	%rd9, %rd6, %rd7;
	st.global.f32 	[%rd9], %f3;
$L__BB14_2:
	ret;

}
	// .globl	_Z18_scalar_matrix_divPffS_m
.visible .entry _Z18_scalar_matrix_divPffS_m(
	.param .u64 .ptr .align 1 _Z18_scalar_matrix_divPffS_m_param_0,
	.param .f32 _Z18_scalar_matrix_divPffS_m_param_1,
	.param .u64 .ptr .align 1 _Z18_scalar_matrix_divPffS_m_param_2,
	.param .u64 _Z18_scalar_matrix_divPffS_m_param_3
)
{
	.reg .pred 	%p<2>;
	.reg .b32 	%r<5>;
	.reg .b32 	%f<4>;
	.reg .b64 	%rd<10>;

	ld.param.u64 	%rd2, [_Z18_scalar_matrix_divPffS_m_param_0];
	ld.param.f32 	%f1, [_Z18_scalar_matrix_divPffS_m_param_1];
	ld.param.u64 	%rd3, [_Z18_scalar_matrix_divPffS_m_param_2];
	ld.param.u64 	%rd4, [_Z18_scalar_matrix_divPffS_m_param_3];
	mov.u32 	%r1, %ctaid.x;
	mov.u32 	%r2, %ntid.x;
	mov.u32 	%r3, %tid.x;
	mad.lo.s32 	%r4, %r1, %r2, %r3;
	cvt.s64.s32 	%rd1, %r4;
	setp.le.u64 	%p1, %rd4, %rd1;
	@%p1 bra 	$L__BB15_2;
	cvta.to.global.u64 	%rd5, %rd3;
	cvta.to.global.u64 	%rd6, %rd2;
	shl.b64 	%rd7, %rd1, 2;
	add.s64 	%rd8, %rd5, %rd7;
	ld.global.f32 	%f2, [%rd8];
	div.rn.f32 	%f3, %f1, %f2;
	add.s64 	%rd9, %rd6, %rd7;
	st.global.f32 	[%rd9], %f3;
$L__BB15_2:
	ret;

}
	// .globl	_Z7_sqwarePfS_m
.visible .entry _Z7_sqwarePfS_m(
	.param .u64 .ptr .align 1 _Z7_sqwarePfS_m_param_0,
	.param .u64 .ptr .align 1 _Z7_sqwarePfS_m_param_1,
	.param .u64 _Z7_sqwarePfS_m_param_2
)
{
	.reg .pred 	%p<2>;
	.reg .b32 	%r<5>;
	.reg .b32 	%f<3>;
	.reg .b64 	%rd<10>;

	ld.param.u64 	%rd2, [_Z7_sqwarePfS_m_param_0];
	ld.param.u64 	%rd3, [_Z7_sqwarePfS_m_param_1];
	ld.param.u64 	%rd4, [_Z7_sqwarePfS_m_param_2];
	mov.u32 	%r1, %ctaid.x;
	mov.u32 	%r2, %ntid.x;
	mov.u32 	%r3, %tid.x;
	mad.lo.s32 	%r4, %r1, %r2, %r3;
	cvt.s64.s32 	%rd1, %r4;
	setp.le.u64 	%p1, %rd4, %rd1;
	@%p1 bra 	$L__BB16_2;
	cvta.to.global.u64 	%rd5, %rd3;
	cvta.to.global.u64 	%rd6, %rd2;
	shl.b64 	%rd7, %rd1, 2;
	add.s64 	%rd8, %rd5, %rd7;
	ld.global.f32 	%f1, [%rd8];
	mul.f32 	%f2, %f1, %f1;
	add.s64 	%rd9, %rd6, %rd7;
	st.global.f32 	[%rd9], %f2;
$L__BB16_2:
	ret;

}
	// .globl	_Z11_matrix_negPfS_m
.visible .entry _Z11_matrix_negPfS_m(
	.param .u64 .ptr .align 1 _Z11_matrix_negPfS_m_param_0,
	.param .u64 .ptr .align 1 _Z11_matrix_negPfS_m_param_1,
	.param .u64 _Z11_matrix_negPfS_m_param_2
)
{
	.reg .pred 	%p<2>;
	.reg .b32 	%r<5>;
	.reg .b32 	%f<3>;
	.reg .b64 	%rd<10>;

	ld.param.u64 	%rd2, [_Z11_matrix_negPfS_m_param_0];
	ld.param.u64 	%rd3, [_Z11_matrix_negPfS_m_param_1];
	ld.param.u64 	%rd4, [_Z11_matrix_negPfS_m_param_2];
	mov.u32 	%r1, %ctaid.x;
	mov.u32 	%r2, %ntid.x;
	mov.u32 	%r3, %tid.x;
	mad.lo.s32 	%r4, %r1, %r2, %r3;
	cvt.s64.s32 	%rd1, %r4;
	setp.le.u64 	%p1, %rd4, %rd1;
	@%p1 bra 	$L__BB17_2;
	cvta.to.global.u64 	%rd5, %rd3;
	cvta.to.global.u64 	%rd6, %rd2;
	shl.b64 	%rd7, %rd1, 2;
	add.s64 	%rd8, %rd5, %rd7;
	ld.global.f32 	%f1, [%rd8];
	neg.f32 	%f2, %f1;
	add.s64 	%rd9, %rd6, %rd7;
	st.global.f32 	[%rd9], %f2;
$L__BB17_2:
	ret;

}
	// .globl	_Z5_reluPfS_m
.visible .entry _Z5_reluPfS_m(
	.param .u64 .ptr .align 1 _Z5_reluPfS_m_param_0,
	.param .u64 .ptr .align 1 _Z5_reluPfS_m_param_1,
	.param .u64 _Z5_reluPfS_m_param_2
)
{
	.reg .pred 	%p<3>;
	.reg .b32 	%r<5>;
	.reg .b32 	%f<4>;
	.reg .b64 	%rd<10>;
	.reg .b64 	%fd<3>;

	ld.param.u64 	%rd2, [_Z5_reluPfS_m_param_0];
	ld.param.u64 	%rd3, [_Z5_reluPfS_m_param_1];
	ld.param.u64 	%rd4, [_Z5_reluPfS_m_param_2];
	mov.u32 	%r1, %ctaid.x;
	mov.u32 	%r2, %ntid.x;
	mov.u32 	%r3, %tid.x;
	mad.lo.s32 	%r4, %r1, %r2, %r3;
	cvt.s64.s32 	%rd1, %r4;
	setp.le.u64 	%p1, %rd4, %rd1;
	@%p1 bra 	$L__BB18_2;
	cvta.to.global.u64 	%rd5, %rd2;
	cvta.to.global.u64 	%rd6, %rd3;
	shl.b64 	%rd7, %rd1, 2;
	add.s64 	%rd8, %rd6, %rd7;
	ld.global.f32 	%f1, [%rd8];
	setp.gt.f32 	%p2, %f1, 0f00000000;
	cvt.f64.f32 	%fd1, %f1;
	mul.f64 	%fd2, %fd1, 0d3F847AE147AE147B;
	cvt.rn.f32.f64 	%f2, %fd2;
	selp.f32 	%f3, %f1, %f2, %p2;
	add.s64 	%rd9, %rd5, %rd7;
	st.global.f32 	[%rd9], %f3;
$L__BB18_2:
	ret;

}
	// .globl	_Z11_relu_primePfS_m
.visible .entry _Z11_relu_primePfS_m(
	.param .u64 .ptr .align 1 _Z11_relu_primePfS_m_param_0,
	.param .u64 .ptr .align 1 _Z11_relu_primePfS_m_param_1,
	.param .u64 _Z11_relu_primePfS_m_param_2
)
{
	.reg .pred 	%p<3>;
	.reg .b32 	%r<5>;
	.reg .b32 	%f<3>;
	.reg .b64 	%rd<10>;

	ld.param.u64 	%rd2, [_Z11_relu_primePfS_m_param_0];
	ld.param.u64 	%rd3, [_Z11_relu_primePfS_m_param_1];
	ld.param.u64 	%rd4, [_Z11_relu_primePfS_m_param_2];
	mov.u32 	%r1, %ctaid.x;
	mov.u32 	%r2, %ntid.x;
	mov.u32 	%r3, %tid.x;
	mad.lo.s32 	%r4, %r1, %r2, %r3;
	cvt.s64.s32 	%rd1, %r4;
	setp.le.u64 	%p1, %rd4, %rd1;
	@%p1 bra 	$L__BB19_2;
	cvta.to.global.u64 	%rd5, %rd3;
	cvta.to.global.u64 	%rd6, %rd2;
	shl.b64 	%rd7, %rd1, 2;
	add.s64 	%rd8, %rd5, %rd7;
	ld.global.f32 	%f1, [%rd8];
	setp.gt.f32 	%p2, %f1, 0f00000000;
	selp.f32 	%f2, 0f3F800000, 0f3C23D70A, %p2;
	add.s64 	%rd9, %rd6, %rd7;
	st.global.f32 	[%rd9], %f2;
$L__BB19_2:
	ret;

}


// ===== COMPILED SASS (sm_100) =====

	.target	sm_100

	.elftype	@"ET_EXEC"


//--------------------- .note.nv.tkinfo           --------------------------
	.section	.note.nv.tkinfo,"",@"SHT_NOTE"
	.sectionflags	@"SHF_NOTE_NV_TKINFO"
	.tkinfo
        /*0018*/ 	.word	0x00000002
        /*0030*/ 	.string	""
        /*0030*/ 	.string	"ptxas"
        /*0030*/ 	.string	"Cuda compilation tools, release 13.0, V13.0.88"
        /*0030*/ 	.string	"Build cuda_13.0.r13.0/compiler.36424714_0"
        /*0030*/ 	.string	"-arch sm_100 -m 64 "



//--------------------- .note.nv.cuinfo           --------------------------
	.section	.note.nv.cuinfo,"",@"SHT_NOTE"
	.sectionflags	@"SHF_NOTE_NV_CUINFO"
        /*0018*/ 	.short	0x0002
        /*001a*/ 	.short	0x0064
        /*001c*/ 	.short	0x0082
	.zero		2


//--------------------- .nv.info                  --------------------------
	.section	.nv.info,"",@"SHT_CUDA_INFO"
	.align	4


	//----- nvinfo : EIATTR_REGCOUNT
	.align		4
        /*0000*/ 	.byte	0x04, 0x2f
        /*0002*/ 	.short	(.L_9 - .L_8)
	.align		4
.L_8:
        /*0004*/ 	.word	index@(_matrix_add_flat)
        /*0008*/ 	.word	0x0000000c


	//----- nvinfo : EIATTR_FRAME_SIZE
	.align		4
.L_9:
        /*000c*/ 	.byte	0x04, 0x11
        /*000e*/ 	.short	(.L_11 - .L_10)
	.align		4
.L_10:
        /*0010*/ 	.word	index@(_matrix_add_flat)
        /*0014*/ 	.word	0x00000000


	//----- nvinfo : EIATTR_REGCOUNT
	.align		4
.L_11:
        /*0018*/ 	.byte	0x04, 0x2f
        /*001a*/ 	.short	(.L_13 - .L_12)
	.align		4
.L_12:
        /*001c*/ 	.word	index@(_matrix_sub_flat)
        /*0020*/ 	.word	0x0000000c


	//----- nvinfo : EIATTR_FRAME_SIZE
	.align		4
.L_13:
        /*0024*/ 	.byte	0x04, 0x11
        /*0026*/ 	.short	(.L_15 - .L_14)
	.align		4
.L_14:
        /*0028*/ 	.word	index@(_matrix_sub_flat)
        /*002c*/ 	.word	0x00000000


	//----- nvinfo : EIATTR_REGCOUNT
	.align		4
.L_15:
        /*0030*/ 	.byte	0x04, 0x2f
        /*0032*/ 	.short	(.L_17 - .L_16)
	.align		4
.L_16:
        /*0034*/ 	.word	index@(_matrix_mul_flat)
        /*0038*/ 	.word	0x0000000c


	//----- nvinfo : EIATTR_FRAME_SIZE
	.align		4
.L_17:
        /*003c*/ 	.byte	0x04, 0x11
        /*003e*/ 	.short	(.L_19 - .L_18)
	.align		4
.L_18:
        /*0040*/ 	.word	index@(_matrix_mul_flat)
        /*0044*/ 	.word	0x00000000


	//----- nvinfo : EIATTR_REGCOUNT
	.align		4
.L_19:
        /*0048*/ 	.byte	0x04, 0x2f
        /*004a*/ 	.short	(.L_21 - .L_20)
	.align		4
.L_20:
        /*004c*/ 	.word	index@(_matrix_div_flat)
        /*0050*/ 	.word	0x00000010


	//----- nvinfo : EIATTR_FRAME_SIZE
	.align		4
.L_21:
        /*0054*/ 	.byte	0x04, 0x11
        /*0056*/ 	.short	(.L_23 - .L_22)
	.align		4
.L_22:
        /*0058*/ 	.word	index@($__internal_16_$__cuda_sm3x_div_rn_noftz_f32_slowpath)
        /*005c*/ 	.word	0x00000000


	//----- nvinfo : EIATTR_FRAME_SIZE
	.align		4
.L_23:
        /*0060*/ 	.byte	0x04, 0x11
        /*0062*/ 	.short	(.L_25 - .L_24)
	.align		4
.L_24:
        /*0064*/ 	.word	index@(_matrix_div_flat)
        /*0068*/ 	.word	0x00000000


	//----- nvinfo : EIATTR_REGCOUNT
	.align		4
.L_25:
        /*006c*/ 	.byte	0x04, 0x2f
        /*006e*/ 	.short	(.L_27 - .L_26)
	.align		4
.L_26:
        /*0070*/ 	.word	index@(_matrix_add_t_right)
        /*0074*/ 	.word	0x00000018


	//----- nvinfo : EIATTR_FRAME_SIZE
	.align		4
.L_27:
        /*0078*/ 	.byte	0x04, 0x11
        /*007a*/ 	.short	(.L_29 - .L_28)
	.align		4
.L_28:
        /*007c*/ 	.word	index@($__internal_15_$__cuda_sm20_rem_u64)
        /*0080*/ 	.word	0x00000000


	//----- nvinfo : EIATTR_FRAME_SIZE
	.align		4
.L_29:
        /*0084*/ 	.byte	0x04, 0x11
        /*0086*/ 	.short	(.L_31 - .L_30)
	.align		4
.L_30:
        /*0088*/ 	.word	index@($__internal_14_$__cuda_sm20_div_u64)
        /*008c*/ 	.word	0x00000000


	//----- nvinfo : EIATTR_FRAME_SIZE
	.align		4
.L_31:
        /*0090*/ 	.byte	0x04, 0x11
        /*0092*/ 	.short	(.L_33 - .L_32)
	.align		4
.L_32:
        /*0094*/ 	.word	index@(_matrix_add_t_right)
        /*0098*/ 	.word	0x00000000


	//----- nvinfo : EIATTR_REGCOUNT
	.align		4
.L_33:
        /*009c*/ 	.byte	0x04, 0x2f
        /*009e*/ 	.short	(.L_35 - .L_34)
	.align		4
.L_34:
        /*00a0*/ 	.word	index@(_matrix_sub_t_right)
        /*00a4*/ 	.word	0x00000018


	//----- nvinfo : EIATTR_FRAME_SIZE
	.align		4
.L_35:
        /*00a8*/ 	.byte	0x04, 0x11
        /*00aa*/ 	.short	(.L_37 - .L_36)
	.align		4
.L_36:
        /*00ac*/ 	.word	index@($__internal_13_$__cuda_sm20_rem_u64)
        /*00b0*/ 	.word	0x00000000


	//----- nvinfo : EIATTR_FRAME_SIZE
	.align		4
.L_37:
        /*00b4*/ 	.byte	0x04, 0x11
        /*00b6*/ 	.short	(.L_39 - .L_38)
	.align		4
.L_38:
        /*00b8*/ 	.word	index@($__internal_12_$__cuda_sm20_div_u64)
        /*00bc*/ 	.word	0x00000000


	//----- nvinfo : EIATTR_FRAME_SIZE
	.align		4
.L_39:
        /*00c0*/ 	.byte	0x04, 0x11
        /*00c2*/ 	.short	(.L_41 - .L_40)
	.align		4
.L_40:
        /*00c4*/ 	.word	index@(_matrix_sub_t_right)
        /*00c8*/ 	.word	0x00000000


	//----- nvinfo : EIATTR_REGCOUNT
	.align		4
.L_41:
        /*00cc*/ 	.byte	0x04, 0x2f
        /*00ce*/ 	.short	(.L_43 - .L_42)
	.align		4
.L_42:
        /*00d0*/ 	.word	index@(_matrix_mul_t_right)
        /*00d4*/ 	.word	0x00000018


	//----- nvinfo : EIATTR_FRAME_SIZE
	.align		4
.L_43:
        /*00d8*/ 	.byte	0x04, 0x11
        /*00da*/ 	.short	(.L_45 - .L_44)
	.align		4
.L_44:
        /*00dc*/ 	.word	index@($__internal_11_$__cuda_sm20_rem_u64)
        /*00e0*/ 	.word	0x00000000


	//----- nvinfo : EIATTR_FRAME_SIZE
	.align		4
.L_45:
        /*00e4*/ 	.byte	0x04, 0x11
        /*00e6*/ 	.short	(.L_47 - .L_46)
	.align		4
.L_46:
        /*00e8*/ 	.word	index@($__internal_10_$__cuda_sm20_div_u64)
        /*00ec*/ 	.word	0x00000000


	//----- nvinfo : EIATTR_FRAME_SIZE
	.align		4
.L_47:
        /*00f0*/ 	.byte	0x04, 0x11
        /*00f2*/ 	.short	(.L_49 - .L_48)
	.align		4
.L_48:
        /*00f4*/ 	.word	index@(_matrix_mul_t_right)
        /*00f8*/ 	.word	0x00000000


	//----- nvinfo : EIATTR_REGCOUNT
	.align		4
.L_49:
        /*00fc*/ 	.byte	0x04, 0x2f
        /*00fe*/ 	.short	(.L_51 - .L_50)
	.align		4
.L_50:
        /*0100*/ 	.word	index@(_matrix_div_t_right)
        /*0104*/ 	.word	0x00000018


	//----- nvinfo : EIATTR_FRAME_SIZE
	.align		4
.L_51:
        /*0108*/ 	.byte	0x04, 0x11
        /*010a*/ 	.short	(.L_53 - .L_52)
	.align		4
.L_52:
        /*010c*/ 	.word	index@($__internal_9_$__cuda_sm3x_div_rn_noftz_f32_slowpath)
        /*0110*/ 	.word	0x00000000


	//----- nvinfo : EIATTR_FRAME_SIZE
	.align		4
.L_53:
        /*0114*/ 	.byte	0x04, 0x11
        /*0116*/ 	.short	(.L_55 - .L_54)
	.align		4
.L_54:
        /*0118*/ 	.word	index@($__internal_8_$__cuda_sm20_rem_u64)
        /*011c*/ 	.word	0x00000000


	//----- nvinfo : EIATTR_FRAME_SIZE
	.align		4
.L_55:
        /*0120*/ 	.byte	0x04, 0x11
        /*0122*/ 	.short	(.L_57 - .L_56)
	.align		4
.L_56:
        /*0124*/ 	.word	index@($__internal_7_$__cuda_sm20_div_u64)
        /*0128*/ 	.word	0x00000000


	//----- nvinfo : EIATTR_FRAME_SIZE
	.align		4
.L_57:
        /*012c*/ 	.byte	0x04, 0x11
        /*012e*/ 	.short	(.L_59 - .L_58)
	.align		4
.L_58:
        /*0130*/ 	.word	index@(_matrix_div_t_right)
        /*0134*/ 	.word	0x00000000


	//----- nvinfo : EIATTR_REGCOUNT
	.align		4
.L_59:
        /*0138*/ 	.byte	0x04, 0x2f
        /*013a*/ 	.short	(.L_61 - .L_60)
	.align		4
.L_60:
        /*013c*/ 	.word	index@(_matrix_sub_t_left)
        /*0140*/ 	.word	0x00000018


	//----- nvinfo : EIATTR_FRAME_SIZE
	.align		4
.L_61:
        /*0144*/ 	.byte	0x04, 0x11
        /*0146*/ 	.short	(.L_63 - .L_62)
	.align		4
.L_62:
        /*0148*/ 	.word	index@($__internal_6_$__cuda_sm20_rem_u64)
        /*014c*/ 	.word	0x00000000


	//----- nvinfo : EIATTR_FRAME_SIZE
	.align		4
.L_63:
        /*0150*/ 	.byte	0x04, 0x11
        /*0152*/ 	.short	(.L_65 - .L_64)
	.align		4
.L_64:
        /*0154*/ 	.word	index@($__internal_5_$__cuda_sm20_div_u64)
        /*0158*/ 	.word	0x00000000


	//----- nvinfo : EIATTR_FRAME_SIZE
	.align		4
.L_65:
        /*015c*/ 	.byte	0x04, 0x11
        /*015e*/ 	.short	(.L_67 - .L_66)
	.align		4
.L_66:
        /*0160*/ 	.word	index@(_matrix_sub_t_left)
        /*0164*/ 	.word	0x00000000


	//----- nvinfo : EIATTR_REGCOUNT
	.align		4
.L_67:
        /*0168*/ 	.byte	0x04, 0x2f
        /*016a*/ 	.short	(.L_69 - .L_68)
	.align		4
.L_68:
        /*016c*/ 	.word	index@(_matrix_div_t_left)
        /*0170*/ 	.word	0x00000018


	//----- nvinfo : EIATTR_FRAME_SIZE
	.align		4
.L_69:
        /*0174*/ 	.byte	0x04, 0x11
        /*0176*/ 	.short	(.L_71 - .L_70)
	.align		4
.L_70:
        /*0178*/ 	.word	index@($__internal_4_$__cuda_sm3x_div_rn_noftz_f32_slowpath)
        /*017c*/ 	.word	0x00000000


	//----- nvinfo : EIATTR_FRAME_SIZE
	.align		4
.L_71:
        /*0180*/ 	.byte	0x04, 0x11
        /*0182*/ 	.short	(.L_73 - .L_72)
	.align		4
.L_72:
        /*0184*/ 	.word	index@($__internal_3_$__cuda_sm20_rem_u64)
        /*0188*/ 	.word	0x00000000


	//----- nvinfo : EIATTR_FRAME_SIZE
	.align		4
.L_73:
        /*018c*/ 	.byte	0x04, 0x11
        /*018e*/ 	.short	(.L_75 - .L_74)
	.align		4
.L_74:
        /*0190*/ 	.word	index@($__internal_2_$__cuda_sm20_div_u64)
        /*0194*/ 	.word	0x00000000


	//----- nvinfo : EIATTR_FRAME_SIZE
	.align		4
.L_75:
        /*0198*/ 	.byte	0x04, 0x11
        /*019a*/ 	.short	(.L_77 - .L_76)
	.align		4
.L_76:
        /*019c*/ 	.word	index@(_matrix_div_t_left)
        /*01a0*/ 	.word	0x00000000


	//----- nvinfo : EIATTR_REGCOUNT
	.align		4
.L_77:
        /*01a4*/ 	.byte	0x04, 0x2f
        /*01a6*/ 	.short	(.L_79 - .L_78)
	.align		4
.L_78:
        /*01a8*/ 	.word	index@(_Z18_matrix_scalar_addPfS_fm)
        /*01ac*/ 	.word	0x0000000a


	//----- nvinfo : EIATTR_FRAME_SIZE
	.align		4
.L_79:
        /*01b0*/ 	.byte	0x04, 0x11
        /*01b2*/ 	.short	(.L_81 - .L_80)
	.align		4
.L_80:
        /*01b4*/ 	.word	index@(_Z18_matrix_scalar_addPfS_fm)
        /*01b8*/ 	.word	0x00000000


	//----- nvinfo : EIATTR_REGCOUNT
	.align		4
.L_81:
        /*01bc*/ 	.byte	0x04, 0x2f
        /*01be*/ 	.short	(.L_83 - .L_82)
	.align		4
.L_82:
        /*01c0*/ 	.word	index@(_Z18_matrix_scalar_subPfS_fm)
        /*01c4*/ 	.word	0x0000000a


	//----- nvinfo : EIATTR_FRAME_SIZE
	.align		4
.L_83:
        /*01c8*/ 	.byte	0x04, 0x11
        /*01ca*/ 	.short	(.L_85 - .L_84)
	.align		4
.L_84:
        /*01cc*/ 	.word	index@(_Z18_matrix_scalar_subPfS_fm)
        /*01d0*/ 	.word	0x00000000


	//----- nvinfo : EIATTR_REGCOUNT
	.align		4
.L_85:
        /*01d4*/ 	.byte	0x04, 0x2f
        /*01d6*/ 	.short	(.L_87 - .L_86)
	.align		4
.L_86:
        /*01d8*/ 	.word	index@(_Z18_matrix_scalar_mulPfS_fm)
        /*01dc*/ 	.word	0x0000000a


	//----- nvinfo : EIATTR_FRAME_SIZE
	.align		4
.L_87:
        /*01e0*/ 	.byte	0x04, 0x11
        /*01e2*/ 	.short	(.L_89 - .L_88)
	.align		4
.L_88:
        /*01e4*/ 	.word	index@(_Z18_matrix_scalar_mulPfS_fm)
        /*01e8*/ 	.word	0x00000000


	//----- nvinfo : EIATTR_REGCOUNT
	.align		4
.L_89:
        /*01ec*/ 	.byte	0x04, 0x2f
        /*01ee*/ 	.short	(.L_91 - .L_90)
	.align		4
.L_90:
        /*01f0*/ 	.word	index@(_Z18_matrix_scalar_divPfS_fm)
        /*01f4*/ 	.word	0x00000010


	//----- nvinfo : EIATTR_FRAME_SIZE
	.align		4
.L_91:
        /*01f8*/ 	.byte	0x04, 0x11
        /*01fa*/ 	.short	(.L_93 - .L_92)
	.align		4
.L_92:
        /*01fc*/ 	.word	index@($__internal_1_$__cuda_sm3x_div_rn_noftz_f32_slowpath)
        /*0200*/ 	.word	0x00000000


	//----- nvinfo : EIATTR_FRAME_SIZE
	.align		4
.L_93:
        /*0204*/ 	.byte	0x04, 0x11
        /*0206*/ 	.short	(.L_95 - .L_94)
	.align		4
.L_94:
        /*0208*/ 	.word	index@(_Z18_matrix_scalar_divPfS_fm)
        /*020c*/ 	.word	0x00000000


	//----- nvinfo : EIATTR_REGCOUNT
	.align		4
.L_95:
        /*0210*/ 	.byte	0x04, 0x2f
        /*0212*/ 	.short	(.L_97 - .L_96)
	.align		4
.L_96:
        /*0214*/ 	.word	index@(_Z18_scalar_matrix_subPffS_m)
        /*0218*/ 	.word	0x0000000a


	//----- nvinfo : EIATTR_FRAME_SIZE
	.align		4
.L_97:
        /*021c*/ 	.byte	0x04, 0x11
        /*021e*/ 	.short	(.L_99 - .L_98)
	.align		4
.L_98:
        /*0220*/ 	.word	index@(_Z18_scalar_matrix_subPffS_m)
        /*0224*/ 	.word	0x00000000


	//----- nvinfo : EIATTR_REGCOUNT
	.align		4
.L_99:
        /*0228*/ 	.byte	0x04, 0x2f
        /*022a*/ 	.short	(.L_101 - .L_100)
	.align		4
.L_100:
        /*022c*/ 	.word	index@(_Z18_scalar_matrix_divPffS_m)
        /*0230*/ 	.word	0x00000011


	//----- nvinfo : EIATTR_FRAME_SIZE
	.align		4
.L_101:
        /*0234*/ 	.byte	0x04, 0x11
        /*0236*/ 	.short	(.L_103 - .L_102)
	.align		4
.L_102:
        /*0238*/ 	.word	index@($__internal_0_$__cuda_sm3x_div_rn_noftz_f32_slowpath)
        /*023c*/ 	.word	0x00000000


	//----- nvinfo : EIATTR_FRAME_SIZE
	.align		4
.L_103:
        /*0240*/ 	.byte	0x04, 0x11
        /*0242*/ 	.short	(.L_105 - .L_104)
	.align		4
.L_104:
        /*0244*/ 	.word	index@(_Z18_scalar_matrix_divPffS_m)
        /*0248*/ 	.word	0x00000000


	//----- nvinfo : EIATTR_REGCOUNT
	.align		4
.L_105:
        /*024c*/ 	.byte	0x04, 0x2f
        /*024e*/ 	.short	(.L_107 - .L_106)
	.align		4
.L_106:
        /*0250*/ 	.word	index@(_Z7_sqwarePfS_m)
        /*0254*/ 	.word	0x0000000a


	//----- nvinfo : EIATTR_FRAME_SIZE
	.align		4
.L_107:
        /*0258*/ 	.byte	0x04, 0x11
        /*025a*/ 	.short	(.L_109 - .L_108)
	.align		4
.L_108:
        /*025c*/ 	.word	index@(_Z7_sqwarePfS_m)
        /*0260*/ 	.word	0x00000000


	//----- nvinfo : EIATTR_REGCOUNT
	.align		4
.L_109:
        /*0264*/ 	.byte	0x04, 0x2f
        /*0266*/ 	.short	(.L_111 - .L_110)
	.align		4
.L_110:
        /*0268*/ 	.word	index@(_Z11_matrix_negPfS_m)
        /*026c*/ 	.word	0x0000000a


	//----- nvinfo : EIATTR_FRAME_SIZE
	.align		4
.L_111:
        /*0270*/ 	.byte	0x04, 0x11
        /*0272*/ 	.short	(.L_113 - .L_112)
	.align		4
.L_112:
        /*0274*/ 	.word	index@(_Z11_matrix_negPfS_m)
        /*0278*/ 	.word	0x00000000


	//----- nvinfo : EIATTR_REGCOUNT
	.align		4
.L_113:
        /*027c*/ 	.byte	0x04, 0x2f
        /*027e*/ 	.short	(.L_115 - .L_114)
	.align		4
.L_114:
        /*0280*/ 	.word	index@(_Z5_reluPfS_m)
        /*0284*/ 	.word	0x0000000c


	//----- nvinfo : EIATTR_FRAME_SIZE
	.align		4
.L_115:
        /*0288*/ 	.byte	0x04, 0x11
        /*028a*/ 	.short	(.L_117 - .L_116)
	.align		4
.L_116:
        /*028c*/ 	.word	index@(_Z5_reluPfS_m)
        /*0290*/ 	.word	0x00000000


	//----- nvinfo : EIATTR_REGCOUNT
	.align		4
.L_117:
        /*0294*/ 	.byte	0x04, 0x2f
        /*0296*/ 	.short	(.L_119 - .L_118)
	.align		4
.L_118:
        /*0298*/ 	.word	index@(_Z11_relu_primePfS_m)
        /*029c*/ 	.word	0x0000000a


	//----- nvinfo : EIATTR_FRAME_SIZE
	.align		4
.L_119:
        /*02a0*/ 	.byte	0x04, 0x11
        /*02a2*/ 	.short	(.L_121 - .L_120)
	.align		4
.L_120:
        /*02a4*/ 	.word	index@(_Z11_relu_primePfS_m)
        /*02a8*/ 	.word	0x00000000


	//----- nvinfo : EIATTR_MIN_STACK_SIZE
	.align		4
.L_121:
        /*02ac*/ 	.byte	0x04, 0x12
        /*02ae*/ 	.short	(.L_123 - .L_122)
	.align		4
.L_122:
        /*02b0*/ 	.word	index@(_Z11_relu_primePfS_m)
        /*02b4*/ 	.word	0x00000000


	//----- nvinfo : EIATTR_MIN_STACK_SIZE
	.align		4
.L_123:
        /*02b8*/ 	.byte	0x04, 0x12
        /*02ba*/ 	.short	(.L_125 - .L_124)
	.align		4
.L_124:
        /*02bc*/ 	.word	index@(_Z5_reluPfS_m)
        /*02c0*/ 	.word	0x00000000


	//----- nvinfo : EIATTR_MIN_STACK_SIZE
	.align		4
.L_125:
        /*02c4*/ 	.byte	0x04, 0x12
        /*02c6*/ 	.short	(.L_127 - .L_126)
	.align		4
.L_126:
        /*02c8*/ 	.word	index@(_Z11_matrix_negPfS_m)
        /*02cc*/ 	.word	0x00000000


	//----- nvinfo : EIATTR_MIN_STACK_SIZE
	.align		4
.L_127:
        /*02d0*/ 	.byte	0x04, 0x12
        /*02d2*/ 	.short	(.L_129 - .L_128)
	.align		4
.L_128:
        /*02d4*/ 	.word	index@(_Z7_sqwarePfS_m)
        /*02d8*/ 	.word	0x00000000


	//----- nvinfo : EIATTR_MIN_STACK_SIZE
	.align		4
.L_129:
        /*02dc*/ 	.byte	0x04, 0x12
        /*02de*/ 	.short	(.L_131 - .L_130)
	.align		4
.L_130:
        /*02e0*/ 	.word	index@(_Z18_scalar_matrix_divPffS_m)
        /*02e4*/ 	.word	0x00000000


	//----- nvinfo : EIATTR_MIN_STACK_SIZE
	.align		4
.L_131:
        /*02e8*/ 	.byte	0x04, 0x12
        /*02ea*/ 	.short	(.L_133 - .L_132)
	.align		4
.L_132:
        /*02ec*/ 	.word	index@(_Z18_scalar_matrix_subPffS_m)
        /*02f0*/ 	.word	0x00000000


	//----- nvinfo : EIATTR_MIN_STACK_SIZE
	.align		4
.L_133:
        /*02f4*/ 	.byte	0x04, 0x12
        /*02f6*/ 	.short	(.L_135 - .L_134)
	.align		4
.L_134:
        /*02f8*/ 	.word	index@(_Z18_matrix_scalar_divPfS_fm)
        /*02fc*/ 	.word	0x00000000


	//----- nvinfo : EIATTR_MIN_STACK_SIZE
	.align		4
.L_135:
        /*0300*/ 	.byte	0x04, 0x12
        /*0302*/ 	.short	(.L_137 - .L_136)
	.align		4
.L_136:
        /*0304*/ 	.word	index@(_Z18_matrix_scalar_mulPfS_fm)
        /*0308*/ 	.word	0x00000000


	//----- nvinfo : EIATTR_MIN_STACK_SIZE
	.align		4
.L_137:
        /*030c*/ 	.byte	0x04, 0x12
        /*030e*/ 	.short	(.L_139 - .L_138)
	.align		4
.L_138:
        /*0310*/ 	.word	index@(_Z18_matrix_scalar_subPfS_fm)
        /*0314*/ 	.word	0x00000000


	//----- nvinfo : EIATTR_MIN_STACK_SIZE
	.align		4
.L_139:
        /*0318*/ 	.byte	0x04, 0x12
        /*031a*/ 	.short	(.L_141 - .L_140)
	.align		4
.L_140:
        /*031c*/ 	.word	index@(_Z18_matrix_scalar_addPfS_fm)
        /*0320*/ 	.word	0x00000000


	//----- nvinfo : EIATTR_MIN_STACK_SIZE
	.align		4
.L_141:
        /*0324*/ 	.byte	0x04, 0x12
        /*0326*/ 	.short	(.L_143 - .L_142)
	.align		4
.L_142:
        /*0328*/ 	.word	index@(_matrix_div_t_left)
        /*032c*/ 	.word	0x00000000


	//----- nvinfo : EIATTR_MIN_STACK_SIZE
	.align		4
.L_143:
        /*0330*/ 	.byte	0x04, 0x12
        /*0332*/ 	.short	(.L_145 - .L_144)
	.align		4
.L_144:
        /*0334*/ 	.word	index@(_matrix_sub_t_left)
        /*0338*/ 	.word	0x00000000


	//----- nvinfo : EIATTR_MIN_STACK_SIZE
	.align		4
.L_145:
        /*033c*/ 	.byte	0x04, 0x12
        /*033e*/ 	.short	(.L_147 - .L_146)
	.align		4
.L_146:
        /*0340*/ 	.word	index@(_matrix_div_t_right)
        /*0344*/ 	.word	0x00000000


	//----- nvinfo : EIATTR_MIN_STACK_SIZE
	.align		4
.L_147:
        /*0348*/ 	.byte	0x04, 0x12
        /*034a*/ 	.short	(.L_149 - .L_148)
	.align		4
.L_148:
        /*034c*/ 	.word	index@(_matrix_mul_t_right)
        /*0350*/ 	.word	0x00000000


	//----- nvinfo : EIATTR_MIN_STACK_SIZE
	.align		4
.L_149:
        /*0354*/ 	.byte	0x04, 0x12
        /*0356*/ 	.short	(.L_151 - .L_150)
	.align		4
.L_150:
        /*0358*/ 	.word	index@(_matrix_sub_t_right)
        /*035c*/ 	.word	0x00000000


	//----- nvinfo : EIATTR_MIN_STACK_SIZE
	.align		4
.L_151:
        /*0360*/ 	.byte	0x04, 0x12
        /*0362*/ 	.short	(.L_153 - .L_152)
	.align		4
.L_152:
        /*0364*/ 	.word	index@(_matrix_add_t_right)
        /*0368*/ 	.word	0x00000000


	//----- nvinfo : EIATTR_MIN_STACK_SIZE
	.align		4
.L_153:
        /*036c*/ 	.byte	0x04, 0x12
        /*036e*/ 	.short	(.L_155 - .L_154)
	.align		4
.L_154:
        /*0370*/ 	.word	index@(_matrix_div_flat)
        /*0374*/ 	.word	0x00000000


	//----- nvinfo : EIATTR_MIN_STACK_SIZE
	.align		4
.L_155:
        /*0378*/ 	.byte	0x04, 0x12
        /*037a*/ 	.short	(.L_157 - .L_156)
	.align		4
.L_156:
        /*037c*/ 	.word	index@(_matrix_mul_flat)
        /*0380*/ 	.word	0x00000000


	//----- nvinfo : EIATTR_MIN_STACK_SIZE
	.align		4
.L_157:
        /*0384*/ 	.byte	0x04, 0x12
        /*0386*/ 	.short	(.L_159 - .L_158)
	.align		4
.L_158:
        /*0388*/ 	.word	index@(_matrix_sub_flat)
        /*038c*/ 	.word	0x00000000


	//----- nvinfo : EIATTR_MIN_STACK_SIZE
	.align		4
.L_159:
        /*0390*/ 	.byte	0x04, 0x12
        /*0392*/ 	.short	(.L_161 - .L_160)
	.align		4
.L_160:
        /*0394*/ 	.word	index@(_matrix_add_flat)
        /*0398*/ 	.word	0x00000000
.L_161:


//--------------------- .nv.compat                --------------------------
	.section	.nv.compat,"",@"SHT_CUDA_COMPAT_INFO"
	.align	4
        /*0000*/ 	.byte	0x02, 0x09, 0x00, 0x00, 0x02, 0x02, 0x01, 0x00, 0x02, 0x05, 0x05, 0x00, 0x03, 0x07, 0x01, 0x01
        /*0010*/ 	.byte	0x02, 0x03, 0x00, 0x00, 0x02, 0x06, 0x01, 0x00, 0x04, 0x0b, 0x08, 0x00, 0x01, 0x00, 0x00, 0x00
        /*0020*/ 	.byte	0x00, 0x00, 0x00, 0x00


//--------------------- .nv.info._Z11_relu_primePfS_m --------------------------
	.section	.nv.info._Z11_relu_primePfS_m,"",@"SHT_CUDA_INFO"
	.sectionflags	@""
	.align	4


	//----- nvinfo : EIATTR_CUDA_API_VERSION
	.align		4
        /*0000*/ 	.byte	0x04, 0x37
        /*0002*/ 	.short	(.L_163 - .L_162)
.L_162:
        /*0004*/ 	.word	0x00000082


	//----- nvinfo : EIATTR_KPARAM_INFO
	.align		4
.L_163:
        /*0008*/ 	.byte	0x04, 0x17
        /*000a*/ 	.short	(.L_165 - .L_164)
.L_164:
        /*000c*/ 	.word	0x00000000
        /*0010*/ 	.short	0x0002
        /*0012*/ 	.short	0x0010
        /*0014*/ 	.byte	0x00, 0xf0, 0x21, 0x00


	//----- nvinfo : EIATTR_KPARAM_INFO
	.align		4
.L_165:
        /*0018*/ 	.byte	0x04, 0x17
        /*001a*/ 	.short	(.L_167 - .L_166)
.L_166:
        /*001c*/ 	.word	0x00000000
        /*0020*/ 	.short	0x0001
        /*0022*/ 	.short	0x0008
        /*0024*/ 	.byte	0x00, 0xf5, 0x21, 0x00


	//----- nvinfo : EIATTR_KPARAM_INFO
	.align		4
.L_167:
        /*0028*/ 	.byte	0x04, 0x17
        /*002a*/ 	.short	(.L_169 - .L_168)
.L_168:
        /*002c*/ 	.word	0x00000000
        /*0030*/ 	.short	0x0000
        /*0032*/ 	.short	0x0000
        /*0034*/ 	.byte	0x00, 0xf5, 0x21, 0x00


	//----- nvinfo : EIATTR_SPARSE_MMA_MASK
	.align		4
.L_169:
        /*0038*/ 	.byte	0x03, 0x50
        /*003a*/ 	.short	0x0000


	//----- nvinfo : EIATTR_MAXREG_COUNT
	.align		4
        /*003c*/ 	.byte	0x03, 0x1b
        /*003e*/ 	.short	0x00ff


	//----- nvinfo : EIATTR_MERCURY_ISA_VERSION
	.align		4
        /*0040*/ 	.byte	0x03, 0x5f
        /*0042*/ 	.short	0x0101


	//----- nvinfo : EIATTR_VRC_CTA_INIT_COUNT
	.align		4
        /*0044*/ 	.byte	0x02, 0x4a
	.zero		1
	.zero		1


	//----- nvinfo : EIATTR_EXIT_INSTR_OFFSETS
	.align		4
        /*0048*/ 	.byte	0x04, 0x1c
        /*004a*/ 	.short	(.L_171 - .L_170)


	//   ....[0]....
.L_170:
        /*004c*/ 	.word	0x00000090


	//   ....[1]....
        /*0050*/ 	.word	0x00000170


	//----- nvinfo : EIATTR_CBANK_PARAM_SIZE
	.align		4
.L_171:
        /*0054*/ 	.byte	0x03, 0x19
        /*0056*/ 	.short	0x0018


	//----- nvinfo : EIATTR_PARAM_CBANK
	.align		4
        /*0058*/ 	.byte	0x04, 0x0a
        /*005a*/ 	.short	(.L_173 - .L_172)
	.align		4
.L_172:
        /*005c*/ 	.word	index@(.nv.constant0._Z11_relu_primePfS_m)
        /*0060*/ 	.short	0x0380
        /*0062*/ 	.short	0x0018


	//----- nvinfo : EIATTR_SW_WAR
	.align		4
.L_173:
        /*0064*/ 	.byte	0x04, 0x36
        /*0066*/ 	.short	(.L_175 - .L_174)
.L_174:
        /*0068*/ 	.word	0x00000008
.L_175:


//--------------------- .nv.info._Z5_reluPfS_m    --------------------------
	.section	.nv.info._Z5_reluPfS_m,"",@"SHT_CUDA_INFO"
	.sectionflags	@""
	.align	4


	//----- nvinfo : EIATTR_CUDA_API_VERSION
	.align		4
        /*0000*/ 	.byte	0x04, 0x37
        /*0002*/ 	.short	(.L_177 - .L_176)
.L_176:
        /*0004*/ 	.word	0x00000082


	//----- nvinfo : EIATTR_KPARAM_INFO
	.align		4
.L_177:
        /*0008*/ 	.byte	0x04, 0x17
        /*000a*/ 	.short	(.L_179 - .L_178)
.L_178:
        /*000c*/ 	.word	0x00000000
        /*0010*/ 	.short	0x0002
        /*0012*/ 	.short	0x0010
        /*0014*/ 	.byte	0x00, 0xf0, 0x21, 0x00


	//----- nvinfo : EIATTR_KPARAM_INFO
	.align		4
.L_179:
        /*0018*/ 	.byte	0x04, 0x17
        /*001a*/ 	.short	(.L_181 - .L_180)
.L_180:
        /*001c*/ 	.word	0x00000000
        /*0020*/ 	.short	0x0001
        /*0022*/ 	.short	0x0008
        /*0024*/ 	.byte	0x00, 0xf5, 0x21, 0x00


	//----- nvinfo : EIATTR_KPARAM_INFO
	.align		4
.L_181:
        /*0028*/ 	.byte	0x04, 0x17
        /*002a*/ 	.short	(.L_183 - .L_182)
.L_182:
        /*002c*/ 	.word	0x00000000
        /*0030*/ 	.short	0x0000
        /*0032*/ 	.short	0x0000
        /*0034*/ 	.byte	0x00, 0xf5, 0x21, 0x00


	//----- nvinfo : EIATTR_SPARSE_MMA_MASK
	.align		4
.L_183:
        /*0038*/ 	.byte	0x03, 0x50
        /*003a*/ 	.short	0x0000


	//----- nvinfo : EIATTR_MAXREG_COUNT
	.align		4
        /*003c*/ 	.byte	0x03, 0x1b
        /*003e*/ 	.short	0x00ff


	//----- nvinfo : EIATTR_MERCURY_ISA_VERSION
	.align		4
        /*0040*/ 	.byte	0x03, 0x5f
        /*0042*/ 	.short	0x0101


	//----- nvinfo : EIATTR_VRC_CTA_INIT_COUNT
	.align		4
        /*0044*/ 	.byte	0x02, 0x4a
	.zero		1
	.zero		1


	//----- nvinfo : EIATTR_EXIT_INSTR_OFFSETS
	.align		4
        /*0048*/ 	.byte	0x04, 0x1c
        /*004a*/ 	.short	(.L_185 - .L_184)


	//   ....[0]....
.L_184:
        /*004c*/ 	.word	0x00000090


	//   ....[1]....
        /*0050*/ 	.word	0x000001a0


	//----- nvinfo : EIATTR_CBANK_PARAM_SIZE
	.align		4
.L_185:
        /*0054*/ 	.byte	0x03, 0x19
        /*0056*/ 	.short	0x0018


	//----- nvinfo : EIATTR_PARAM_CBANK
	.align		4
        /*0058*/ 	.byte	0x04, 0x0a
        /*005a*/ 	.short	(.L_187 - .L_186)
	.align		4
.L_186:
        /*005c*/ 	.word	index@(.nv.constant0._Z5_reluPfS_m)
        /*0060*/ 	.short	0x0380
        /*0062*/ 	.short	0x0018


	//----- nvinfo : EIATTR_SW_WAR
	.align		4
.L_187:
        /*0064*/ 	.byte	0x04, 0x36
        /*0066*/ 	.short	(.L_189 - .L_188)
.L_188:
        /*0068*/ 	.word	0x00000008
.L_189:


//--------------------- .nv.info._Z11_matrix_negPfS_m --------------------------
	.section	.nv.info._Z11_matrix_negPfS_m,"",@"SHT_CUDA_INFO"
	.sectionflags	@""
	.align	4


	//----- nvinfo : EIATTR_CUDA_API_VERSION
	.align		4
        /*0000*/ 	.byte	0x04, 0x37
        /*0002*/ 	.short	(.L_191 - .L_190)
.L_190:
        /*0004*/ 	.word	0x00000082


	//----- nvinfo : EIATTR_KPARAM_INFO
	.align		4
.L_191:
        /*0008*/ 	.byte	0x04, 0x17
        /*000a*/ 	.short	(.L_193 - .L_192)
.L_192:
        /*000c*/ 	.word	0x00000000
        /*0010*/ 	.short	0x0002
        /*0012*/ 	.short	0x0010
        /*0014*/ 	.byte	0x00, 0xf0, 0x21, 0x00


	//----- nvinfo : EIATTR_KPARAM_INFO
	.align		4
.L_193:
        /*0018*/ 	.byte	0x04, 0x17
        /*001a*/ 	.short	(.L_195 - .L_194)
.L_194:
        /*001c*/ 	.word	0x00000000
        /*0020*/ 	.short	0x0001
        /*0022*/ 	.short	0x0008
        /*0024*/ 	.byte	0x00, 0xf5, 0x21, 0x00


	//----- nvinfo : EIATTR_KPARAM_INFO
	.align		4
.L_195:
        /*0028*/ 	.byte	0x04, 0x17
        /*002a*/ 	.short	(.L_197 - .L_196)
.L_196:
        /*002c*/ 	.word	0x00000000
        /*0030*/ 	.short	0x0000
        /*0032*/ 	.short	0x0000
        /*0034*/ 	.byte	0x00, 0xf5, 0x21, 0x00


	//----- nvinfo : EIATTR_SPARSE_MMA_MASK
	.align		4
.L_197:
        /*0038*/ 	.byte	0x03, 0x50
        /*003a*/ 	.short	0x0000


	//----- nvinfo : EIATTR_MAXREG_COUNT
	.align		4
        /*003c*/ 	.byte	0x03, 0x1b
        /*003e*/ 	.short	0x00ff


	//----- nvinfo : EIATTR_MERCURY_ISA_VERSION
	.align		4
        /*0040*/ 	.byte	0x03, 0x5f
        /*0042*/ 	.short	0x0101


	//----- nvinfo : EIATTR_VRC_CTA_INIT_COUNT
	.align		4
        /*0044*/ 	.byte	0x02, 0x4a
	.zero		1
	.zero		1


	//----- nvinfo : EIATTR_EXIT_INSTR_OFFSETS
	.align		4
        /*0048*/ 	.byte	0x04, 0x1c
        /*004a*/ 	.short	(.L_199 - .L_198)


	//   ....[0]....
.L_198:
        /*004c*/ 	.word	0x00000090


	//   ....[1]....
        /*0050*/ 	.word	0x00000150


	//----- nvinfo : EIATTR_CBANK_PARAM_SIZE
	.align		4
.L_199:
        /*0054*/ 	.byte	0x03, 0x19
        /*0056*/ 	.short	0x0018


	//----- nvinfo : EIATTR_PARAM_CBANK
	.align		4
        /*0058*/ 	.byte	0x04, 0x0a
        /*005a*/ 	.short	(.L_201 - .L_200)
	.align		4
.L_200:
        /*005c*/ 	.word	index@(.nv.constant0._Z11_matrix_negPfS_m)
        /*0060*/ 	.short	0x0380
        /*0062*/ 	.short	0x0018


	//----- nvinfo : EIATTR_SW_WAR
	.align		4
.L_201:
        /*0064*/ 	.byte	0x04, 0x36
        /*0066*/ 	.short	(.L_203 - .L_202)
.L_202:
        /*0068*/ 	.word	0x00000008
.L_203:


//--------------------- .nv.info._Z7_sqwarePfS_m  --------------------------
	.section	.nv.info._Z7_sqwarePfS_m,"",@"SHT_CUDA_INFO"
	.sectionflags	@""
	.align	4


	//----- nvinfo : EIATTR_CUDA_API_VERSION
	.align		4
        /*0000*/ 	.byte	0x04, 0x37
        /*0002*/ 	.short	(.L_205 - .L_204)
.L_204:
        /*0004*/ 	.word	0x00000082


	//----- nvinfo : EIATTR_KPARAM_INFO
	.align		4
.L_205:
        /*0008*/ 	.byte	0x04, 0x17
        /*000a*/ 	.short	(.L_207 - .L_206)
.L_206:
        /*000c*/ 	.word	0x00000000
        /*0010*/ 	.short	0x0002
        /*0012*/ 	.short	0x0010
        /*0014*/ 	.byte	0x00, 0xf0, 0x21, 0x00


	//----- nvinfo : EIATTR_KPARAM_INFO
	.align		4
.L_207:
        /*0018*/ 	.byte	0x04, 0x17
        /*001a*/ 	.short	(.L_209 - .L_208)
.L_208:
        /*001c*/ 	.word	0x00000000
        /*0020*/ 	.short	0x0001
        /*0022*/ 	.short	0x0008
        /*0024*/ 	.byte	0x00, 0xf5, 0x21, 0x00


	//----- nvinfo : EIATTR_KPARAM_INFO
	.align		4
.L_209:
        /*0028*/ 	.byte	0x04, 0x17
        /*002a*/ 	.short	(.L_211 - .L_210)
.L_210:
        /*002c*/ 	.word	0x00000000
        /*0030*/ 	.short	0x0000
        /*0032*/ 	.short	0x0000
        /*0034*/ 	.byte	0x00, 0xf5, 0x21, 0x00


	//----- nvinfo : EIATTR_SPARSE_MMA_MASK
	.align		4
.L_211:
        /*0038*/ 	.byte	0x03, 0x50
        /*003a*/ 	.short	0x0000


	//----- nvinfo : EIATTR_MAXREG_COUNT
	.align		4
        /*003c*/ 	.byte	0x03, 0x1b
        /*003e*/ 	.short	0x00ff


	//----- nvinfo : EIATTR_MERCURY_ISA_VERSION
	.align		4
        /*0040*/ 	.byte	0x03, 0x5f
        /*0042*/ 	.short	0x0101


	//----- nvinfo : EIATTR_VRC_CTA_INIT_COUNT
	.align		4
        /*0044*/ 	.byte	0x02, 0x4a
	.zero		1
	.zero		1


	//----- nvinfo : EIATTR_EXIT_INSTR_OFFSETS
	.align		4
        /*0048*/ 	.byte	0x04, 0x1c
        /*004a*/ 	.short	(.L_213 - .L_212)


	//   ....[0]....
.L_212:
        /*004c*/ 	.word	0x00000090


	//   ....[1]....
        /*0050*/ 	.word	0x00000150


	//----- nvinfo : EIATTR_CBANK_PARAM_SIZE
	.align		4
.L_213:
        /*0054*/ 	.byte	0x03, 0x19
        /*0056*/ 	.short	0x0018


	//----- nvinfo : EIATTR_PARAM_CBANK
	.align		4
        /*0058*/ 	.byte	0x04, 0x0a
        /*005a*/ 	.short	(.L_215 - .L_214)
	.align		4
.L_214:
        /*005c*/ 	.word	index@(.nv.constant0._Z7_sqwarePfS_m)
        /*0060*/ 	.short	0x0380
        /*0062*/ 	.short	0x0018


	//----- nvinfo : EIATTR_SW_WAR
	.align		4
.L_215:
        /*0064*/ 	.byte	0x04, 0x36
        /*0066*/ 	.short	(.L_217 - .L_216)
.L_216:
        /*0068*/ 	.word	0x00000008
.L_217:


//--------------------- .nv.info._Z18_scalar_matrix_divPffS_m --------------------------
	.section	.nv.info._Z18_scalar_matrix_divPffS_m,"",@"SHT_CUDA_INFO"
	.sectionflags	@""
	.align	4


	//----- nvinfo : EIATTR_CUDA_API_VERSION
	.align		4
        /*0000*/ 	.byte	0x04, 0x37
        /*0002*/ 	.short	(.L_219 - .L_218)
.L_218:
        /*0004*/ 	.word	0x00000082


	//----- nvinfo : EIATTR_KPARAM_INFO
	.align		4
.L_219:
        /*0008*/ 	.byte	0x04, 0x17
        /*000a*/ 	.short	(.L_221 - .L_220)
.L_220:
        /*000c*/ 	.word	0x00000000
        /*0010*/ 	.short	0x0003
        /*0012*/ 	.short	0x0018
        /*0014*/ 	.byte	0x00, 0xf0, 0x21, 0x00


	//----- nvinfo : EIATTR_KPARAM_INFO
	.align		4
.L_221:
        /*0018*/ 	.byte	0x04, 0x17
        /*001a*/ 	.short	(.L_223 - .L_222)
.L_222:
        /*001c*/ 	.word	0x00000000
        /*0020*/ 	.short	0x0002
        /*0022*/ 	.short	0x0010
        /*0024*/ 	.byte	0x00, 0xf5, 0x21, 0x00


	//----- nvinfo : EIATTR_KPARAM_INFO
	.align		4
.L_223:
        /*0028*/ 	.byte	0x04, 0x17
        /*002a*/ 	.short	(.L_225 - .L_224)
.L_224:
        /*002c*/ 	.word	0x00000000
        /*0030*/ 	.short	0x0001
        /*0032*/ 	.short	0x0008
        /*0034*/ 	.byte	0x00, 0xf0, 0x11, 0x00


	//----- nvinfo : EIATTR_KPARAM_INFO
	.align		4
.L_225:
        /*0038*/ 	.byte	0x04, 0x17
        /*003a*/ 	.short	(.L_227 - .L_226)
.L_226:
        /*003c*/ 	.word	0x00000000
        /*0040*/ 	.short	0x0000
        /*0042*/ 	.short	0x0000
        /*0044*/ 	.byte	0x00, 0xf5, 0x21, 0x00


	//----- nvinfo : EIATTR_SPARSE_MMA_MASK
	.align		4
.L_227:
        /*0048*/ 	.byte	0x03, 0x50
        /*004a*/ 	.short	0x0000


	//----- nvinfo : EIATTR_MAXREG_COUNT
	.align		4
        /*004c*/ 	.byte	0x03, 0x1b
        /*004e*/ 	.short	0x00ff


	//----- nvinfo : EIATTR_MERCURY_ISA_VERSION
	.align		4
        /*0050*/ 	.byte	0x03, 0x5f
        /*0052*/ 	.short	0x0101


	//----- nvinfo : EIATTR_VRC_CTA_INIT_COUNT
	.align		4
        /*0054*/ 	.byte	0x02, 0x4a
	.zero		1
	.zero		1


	//----- nvinfo : EIATTR_EXIT_INSTR_OFFSETS
	.align		4
        /*0058*/ 	.byte	0x04, 0x1c
        /*005a*/ 	.short	(.L_229 - .L_228)


	//   ....[0]....
.L_228:
        /*005c*/ 	.word	0x00000090


	//   ....[1]....
        /*0060*/ 	.word	0x00000240


	//----- nvinfo : EIATTR_CRS_STACK_SIZE
	.align		4
.L_229:
        /*0064*/ 	.byte	0x04, 0x1e
        /*0066*/ 	.short	(.L_231 - .L_230)
.L_230:
        /*0068*/ 	.word	0x00000000


	//----- nvinfo : EIATTR_CBANK_PARAM_SIZE
	.align		4
.L_231:
        /*006c*/ 	.byte	0x03, 0x19
        /*006e*/ 	.short	0x0020


	//----- nvinfo : EIATTR_PARAM_CBANK
	.align		4
        /*0070*/ 	.byte	0x04, 0x0a
        /*0072*/ 	.short	(.L_233 - .L_232)
	.align		4
.L_232:
        /*0074*/ 	.word	index@(.nv.constant0._Z18_scalar_matrix_divPffS_m)
        /*0078*/ 	.short	0x0380
        /*007a*/ 	.short	0x0020


	//----- nvinfo : EIATTR_SW_WAR
	.align		4
.L_233:
        /*007c*/ 	.byte	0x04, 0x36
        /*007e*/ 	.short	(.L_235 - .L_234)
.L_234:
        /*0080*/ 	.word	0x00000008
.L_235:


//--------------------- .nv.info._Z18_scalar_matrix_subPffS_m --------------------------
	.section	.nv.info._Z18_scalar_matrix_subPffS_m,"",@"SHT_CUDA_INFO"
	.sectionflags	@""
	.align	4


	//----- nvinfo : EIATTR_CUDA_API_VERSION
	.align		4
        /*0000*/ 	.byte	0x04, 0x37
        /*0002*/ 	.short	(.L_237 - .L_236)
.L_236:
        /*0004*/ 	.word	0x00000082


	//----- nvinfo : EIATTR_KPARAM_INFO
	.align		4
.L_237:
        /*0008*/ 	.byte	0x04, 0x17
        /*000a*/ 	.short	(.L_239 - .L_238)
.L_238:
        /*000c*/ 	.word	0x00000000
        /*0010*/ 	.short	0x0003
        /*0012*/ 	.short	0x0018
        /*0014*/ 	.byte	0x00, 0xf0, 0x21, 0x00


	//----- nvinfo : EIATTR_KPARAM_INFO
	.align		4
.L_239:
        /*0018*/ 	.byte	0x04, 0x17
        /*001a*/ 	.short	(.L_241 - .L_240)
.L_240:
        /*001c*/ 	.word	0x00000000
        /*0020*/ 	.short	0x0002
        /*0022*/ 	.short	0x0010
        /*0024*/ 	.byte	0x00, 0xf5, 0x21, 0x00


	//----- nvinfo : EIATTR_KPARAM_INFO
	.align		4
.L_241:
        /*0028*/ 	.byte	0x04, 0x17
        /*002a*/ 	.short	(.L_243 - .L_242)
.L_242:
        /*002c*/ 	.word	0x00000000
        /*0030*/ 	.short	0x0001
        /*0032*/ 	.short	0x0008
        /*0034*/ 	.byte	0x00, 0xf0, 0x11, 0x00


	//----- nvinfo : EIATTR_KPARAM_INFO
	.align		4
.L_243:
        /*0038*/ 	.byte	0x04, 0x17
        /*003a*/ 	.short	(.L_245 - .L_244)
.L_244:
        /*003c*/ 	.word	0x00000000
        /*0040*/ 	.short	0x0000
        /*0042*/ 	.short	0x0000
        /*0044*/ 	.byte	0x00, 0xf5, 0x21, 0x00


	//----- nvinfo : EIATTR_SPARSE_MMA_MASK
	.align		4
.L_245:
        /*0048*/ 	.byte	0x03, 0x50
        /*004a*/ 	.short	0x0000


	//----- nvinfo : EIATTR_MAXREG_COUNT
	.align		4
        /*004c*/ 	.byte	0x03, 0x1b
        /*004e*/ 	.short	0x00ff


	//----- nvinfo : EIATTR_MERCURY_ISA_VERSION
	.align		4
        /*0050*/ 	.byte	0x03, 0x5f
        /*0052*/ 	.short	0x0101


	//----- nvinfo : EIATTR_VRC_CTA_INIT_COUNT
	.align		4
        /*0054*/ 	.byte	0x02, 0x4a
	.zero		1
	.zero		1


	//----- nvinfo : EIATTR_EXIT_INSTR_OFFSETS
	.align		4
        /*0058*/ 	.byte	0x04, 0x1c
        /*005a*/ 	.short	(.L_247 - .L_246)


	//   ....[0]....
.L_246:
        /*005c*/ 	.word	0x00000090


	//   ....[1]....
        /*0060*/ 	.word	0x00000170


	//----- nvinfo : EIATTR_CBANK_PARAM_SIZE
	.align		4
.L_247:
        /*0064*/ 	.byte	0x03, 0x19
        /*0066*/ 	.short	0x0020


	//----- nvinfo : EIATTR_PARAM_CBANK
	.align		4
        /*0068*/ 	.byte	0x04, 0x0a
        /*006a*/ 	.short	(.L_249 - .L_248)
	.align		4
.L_248:
        /*006c*/ 	.word	index@(.nv.constant0._Z18_scalar_matrix_subPffS_m)
        /*0070*/ 	.short	0x0380
        /*0072*/ 	.short	0x0020


	//----- nvinfo : EIATTR_SW_WAR
	.align		4
.L_249:
        /*0074*/ 	.byte	0x04, 0x36
        /*0076*/ 	.short	(.L_251 - .L_250)
.L_250:
        /*0078*/ 	.word	0x00000008
.L_251:


//--------------------- .nv.info._Z18_matrix_scalar_divPfS_fm --------------------------
	.section	.nv.info._Z18_matrix_scalar_divPfS_fm,"",@"SHT_CUDA_INFO"
	.sectionflags	@""
	.align	4


	//----- nvinfo : EIATTR_CUDA_API_VERSION
	.align		4
        /*0000*/ 	.byte	0x04, 0x37
        /*0002*/ 	.short	(.L_253 - .L_252)
.L_252:
        /*0004*/ 	.word	0x00000082


	//----- nvinfo : EIATTR_KPARAM_INFO
	.align		4
.L_253:
        /*0008*/ 	.byte	0x04, 0x17
        /*000a*/ 	.short	(.L_255 - .L_254)
.L_254:
        /*000c*/ 	.word	0x00000000
        /*0010*/ 	.short	0x0003
        /*0012*/ 	.short	0x0018
        /*0014*/ 	.byte	0x00, 0xf0, 0x21, 0x00


	//----- nvinfo : EIATTR_KPARAM_INFO
	.align		4
.L_255:
        /*0018*/ 	.byte	0x04, 0x17
        /*001a*/ 	.short	(.L_257 - .L_256)
.L_256:
        /*001c*/ 	.word	0x00000000
        /*0020*/ 	.short	0x0002
        /*0022*/ 	.short	0x0010
        /*0024*/ 	.byte	0x00, 0xf0, 0x11, 0x00


	//----- nvinfo : EIATTR_KPARAM_INFO
	.align		4
.L_257:
        /*0028*/ 	.byte	0x04, 0x17
        /*002a*/ 	.short	(.L_259 - .L_258)
.L_258:
        /*002c*/ 	.word	0x00000000
        /*0030*/ 	.short	0x0001
        /*0032*/ 	.short	0x0008
        /*0034*/ 	.byte	0x00, 0xf5, 0x21, 0x00


	//----- nvinfo : EIATTR_KPARAM_INFO
	.align		4
.L_259:
        /*0038*/ 	.byte	0x04, 0x17
        /*003a*/ 	.short	(.L_261 - .L_260)
.L_260:
        /*003c*/ 	.word	0x00000000
        /*0040*/ 	.short	0x0000
        /*0042*/ 	.short	0x0000
        /*0044*/ 	.byte	0x00, 0xf5, 0x21, 0x00


	//----- nvinfo : EIATTR_SPARSE_MMA_MASK
	.align		4
.L_261:
        /*0048*/ 	.byte	0x03, 0x50
        /*004a*/ 	.short	0x0000


	//----- nvinfo : EIATTR_MAXREG_COUNT
	.align		4
        /*004c*/ 	.byte	0x03, 0x1b
        /*004e*/ 	.short	0x00ff


	//----- nvinfo : EIATTR_MERCURY_ISA_VERSION
	.align		4
        /*0050*/ 	.byte	0x03, 0x5f
        /*0052*/ 	.short	0x0101


	//----- nvinfo : EIATTR_VRC_CTA_INIT_COUNT
	.align		4
        /*0054*/ 	.byte	0x02, 0x4a
	.zero		1
	.zero		1


	//----- nvinfo : EIATTR_EXIT_INSTR_OFFSETS
	.align		4
        /*0058*/ 	.byte	0x04, 0x1c
        /*005a*/ 	.short	(.L_263 - .L_262)


	//   ....[0]....
.L_262:
        /*005c*/ 	.word	0x00000090


	//   ....[1]....
        /*0060*/ 	.word	0x00000230


	//----- nvinfo : EIATTR_CRS_STACK_SIZE
	.align		4
.L_263:
        /*0064*/ 	.byte	0x04, 0x1e
        /*0066*/ 	.short	(.L_265 - .L_264)
.L_264:
        /*0068*/ 	.word	0x00000000


	//----- nvinfo : EIATTR_CBANK_PARAM_SIZE
	.align		4
.L_265:
        /*006c*/ 	.byte	0x03, 0x19
        /*006e*/ 	.short	0x0020


	//----- nvinfo : EIATTR_PARAM_CBANK
	.align		4
        /*0070*/ 	.byte	0x04, 0x0a
        /*0072*/ 	.short	(.L_267 - .L_266)
	.align		4
.L_266:
        /*0074*/ 	.word	index@(.nv.constant0._Z18_matrix_scalar_divPfS_fm)
        /*0078*/ 	.short	0x0380
        /*007a*/ 	.short	0x0020


	//----- nvinfo : EIATTR_SW_WAR
	.align		4
.L_267:
        /*007c*/ 	.byte	0x04, 0x36
        /*007e*/ 	.short	(.L_269 - .L_268)
.L_268:
        /*0080*/ 	.word	0x00000008
.L_269:


//--------------------- .nv.info._Z18_matrix_scalar_mulPfS_fm --------------------------
	.section	.nv.info._Z18_matrix_scalar_mulPfS_fm,"",@"SHT_CUDA_INFO"
	.sectionflags	@""
	.align	4


	//----- nvinfo : EIATTR_CUDA_API_VERSION
	.align		4
        /*0000*/ 	.byte	0x04, 0x37
        /*0002*/ 	.short	(.L_271 - .L_270)
.L_270:
        /*0004*/ 	.word	0x00000082


	//----- nvinfo : EIATTR_KPARAM_INFO
	.align		4
.L_271:
        /*0008*/ 	.byte	0x04, 0x17
        /*000a*/ 	.short	(.L_273 - .L_272)
.L_272:
        /*000c*/ 	.word	0x00000000
        /*0010*/ 	.short	0x0003
        /*0012*/ 	.short	0x0018
        /*0014*/ 	.byte	0x00, 0xf0, 0x21, 0x00


	//----- nvinfo : EIATTR_KPARAM_INFO
	.align		4
.L_273:
        /*0018*/ 	.byte	0x04, 0x17
        /*001a*/ 	.short	(.L_275 - .L_274)
.L_274:
        /*001c*/ 	.word	0x00000000
        /*0020*/ 	.short	0x0002
        /*0022*/ 	.short	0x0010
        /*0024*/ 	.byte	0x00, 0xf0, 0x11, 0x00


	//----- nvinfo : EIATTR_KPARAM_INFO
	.align		4
.L_275:
        /*0028*/ 	.byte	0x04, 0x17
        /*002a*/ 	.short	(.L_277 - .L_276)
.L_276:
        /*002c*/ 	.word	0x00000000
        /*0030*/ 	.short	0x0001
        /*0032*/ 	.short	0x0008
        /*0034*/ 	.byte	0x00, 0xf5, 0x21, 0x00


	//----- nvinfo : EIATTR_KPARAM_INFO
	.align		4
.L_277:
        /*0038*/ 	.byte	0x04, 0x17
        /*003a*/ 	.short	(.L_279 - .L_278)
.L_278:
        /*003c*/ 	.word	0x00000000
        /*0040*/ 	.short	0x0000
        /*0042*/ 	.short	0x0000
        /*0044*/ 	.byte	0x00, 0xf5, 0x21, 0x00


	//----- nvinfo : EIATTR_SPARSE_MMA_MASK
	.align		4
.L_279:
        /*0048*/ 	.byte	0x03, 0x50
        /*004a*/ 	.short	0x0000


	//----- nvinfo : EIATTR_MAXREG_COUNT
	.align		4
        /*004c*/ 	.byte	0x03, 0x1b
        /*004e*/ 	.short	0x00ff


	//----- nvinfo : EIATTR_MERCURY_ISA_VERSION
	.align		4
        /*0050*/ 	.byte	0x03, 0x5f
        /*0052*/ 	.short	0x0101


	//----- nvinfo : EIATTR_VRC_CTA_INIT_COUNT
	.align		4
        /*0054*/ 	.byte	0x02, 0x4a
	.zero		1
	.zero		1


	//----- nvinfo : EIATTR_EXIT_INSTR_OFFSETS
	.align		4
        /*0058*/ 	.byte	0x04, 0x1c
        /*005a*/ 	.short	(.L_281 - .L_280)


	//   ....[0]....
.L_280:
        /*005c*/ 	.word	0x00000090


	//   ....[1]....
        /*0060*/ 	.word	0x00000160


	//----- nvinfo : EIATTR_CBANK_PARAM_SIZE
	.align		4
.L_281:
        /*0064*/ 	.byte	0x03, 0x19
        /*0066*/ 	.short	0x0020


	//----- nvinfo : EIATTR_PARAM_CBANK
	.align		4
        /*0068*/ 	.byte	0x04, 0x0a
        /*006a*/ 	.short	(.L_283 - .L_282)
	.align		4
.L_282:
        /*006c*/ 	.word	index@(.nv.constant0._Z18_matrix_scalar_mulPfS_fm)
        /*0070*/ 	.short	0x0380
        /*0072*/ 	.short	0x0020


	//----- nvinfo : EIATTR_SW_WAR
	.align		4
.L_283:
        /*0074*/ 	.byte	0x04, 0x36
        /*0076*/ 	.short	(.L_285 - .L_284)
.L_284:
        /*0078*/ 	.word	0x00000008
.L_285:


//--------------------- .nv.info._Z18_matrix_scalar_subPfS_fm --------------------------
	.section	.nv.info._Z18_matrix_scalar_subPfS_fm,"",@"SHT_CUDA_INFO"
	.sectionflags	@""
	.align	4


	//----- nvinfo : EIATTR_CUDA_API_VERSION
	.align		4
        /*0000*/ 	.byte	0x04, 0x37
        /*0002*/ 	.short	(.L_287 - .L_286)
.L_286:
        /*0004*/ 	.word	0x00000082


	//----- nvinfo : EIATTR_KPARAM_INFO
	.align		4
.L_287:
        /*0008*/ 	.byte	0x04, 0x17
        /*000a*/ 	.short	(.L_289 - .L_288)
.L_288:
        /*000c*/ 	.word	0x00000000
        /*0010*/ 	.short	0x0003
        /*0012*/ 	.short	0x0018
        /*0014*/ 	.byte	0x00, 0xf0, 0x21, 0x00


	//----- nvinfo : EIATTR_KPARAM_INFO
	.align		4
.L_289:
        /*0018*/ 	.byte	0x04, 0x17
        /*001a*/ 	.short	(.L_291 - .L_290)
.L_290:
        /*001c*/ 	.word	0x00000000
        /*0020*/ 	.short	0x0002
        /*0022*/ 	.short	0x0010
        /*0024*/ 	.byte	0x00, 0xf0, 0x11, 0x00


	//----- nvinfo : EIATTR_KPARAM_INFO
	.align		4
.L_291:
        /*0028*/ 	.byte	0x04, 0x17
        /*002a*/ 	.short	(.L_293 - .L_292)
.L_292:
        /*002c*/ 	.word	0x00000000
        /*0030*/ 	.short	0x0001
        /*0032*/ 	.short	0x0008
        /*0034*/ 	.byte	0x00, 0xf5, 0x21, 0x00


	//----- nvinfo : EIATTR_KPARAM_INFO
	.align		4
.L_293:
        /*0038*/ 	.byte	0x04, 0x17
        /*003a*/ 	.short	(.L_295 - .L_294)
.L_294:
        /*003c*/ 	.word	0x00000000
        /*0040*/ 	.short	0x0000
        /*0042*/ 	.short	0x0000
        /*0044*/ 	.byte	0x00, 0xf5, 0x21, 0x00


	//----- nvinfo : EIATTR_SPARSE_MMA_MASK
	.align		4
.L_295:
        /*0048*/ 	.byte	0x03, 0x50
        /*004a*/ 	.short	0x0000


	//----- nvinfo : EIATTR_MAXREG_COUNT
	.align		4
        /*004c*/ 	.byte	0x03, 0x1b
        /*004e*/ 	.short	0x00ff


	//----- nvinfo : EIATTR_MERCURY_ISA_VERSION
	.align		4
        /*0050*/ 	.byte	0x03, 0x5f
        /*0052*/ 	.short	0x0101


	//----- nvinfo : EIATTR_VRC_CTA_INIT_COUNT
	.align		4
        /*0054*/ 	.byte	0x02, 0x4a
	.zero		1
	.zero		1


	//----- nvinfo : EIATTR_EXIT_INSTR_OFFSETS
	.align		4
        /*0058*/ 	.byte	0x04, 0x1c
        /*005a*/ 	.short	(.L_297 - .L_296)


	//   ....[0]....
.L_296:
        /*005c*/ 	.word	0x00000090


	//   ....[1]....
        /*0060*/ 	.word	0x00000160


	//----- nvinfo : EIATTR_CBANK_PARAM_SIZE
	.align		4
.L_297:
        /*0064*/ 	.byte	0x03, 0x19
        /*0066*/ 	.short	0x0020


	//----- nvinfo : EIATTR_PARAM_CBANK
	.align		4
        /*0068*/ 	.byte	0x04, 0x0a
        /*006a*/ 	.short	(.L_299 - .L_298)
	.align		4
.L_298:
        /*006c*/ 	.word	index@(.nv.constant0._Z18_matrix_scalar_subPfS_fm)
        /*0070*/ 	.short	0x0380
        /*0072*/ 	.short	0x0020


	//----- nvinfo : EIATTR_SW_WAR
	.align		4
.L_299:
        /*0074*/ 	.byte	0x04, 0x36
        /*0076*/ 	.short	(.L_301 - .L_300)
.L_300:
        /*0078*/ 	.word	0x00000008
.L_301:


//--------------------- .nv.info._Z18_matrix_scalar_addPfS_fm --------------------------
	.section	.nv.info._Z18_matrix_scalar_addPfS_fm,"",@"SHT_CUDA_INFO"
	.sectionflags	@""
	.align	4


	//----- nvinfo : EIATTR_CUDA_API_VERSION
	.align		4
        /*0000*/ 	.byte	0x04, 0x37
        /*0002*/ 	.short	(.L_303 - .L_302)
.L_302:
        /*0004*/ 	.word	0x00000082


	//----- nvinfo : EIATTR_KPARAM_INFO
	.align		4
.L_303:
        /*0008*/ 	.byte	0x04, 0x17
        /*000a*/ 	.short	(.L_305 - .L_304)
.L_304:
        /*000c*/ 	.word	0x00000000
        /*0010*/ 	.short	0x0003
        /*0012*/ 	.short	0x0018
        /*0014*/ 	.byte	0x00, 0xf0, 0x21, 0x00


	//----- nvinfo : EIATTR_KPARAM_INFO
	.align		4
.L_305:
        /*0018*/ 	.byte	0x04, 0x17
        /*001a*/ 	.short	(.L_307 - .L_306)
.L_306:
        /*001c*/ 	.word	0x00000000
        /*0020*/ 	.short	0x0002
        /*0022*/ 	.short	0x0010
        /*0024*/ 	.byte	0x00, 0xf0, 0x11, 0x00


	//----- nvinfo : EIATTR_KPARAM_INFO
	.align		4
.L_307:
        /*0028*/ 	.byte	0x04, 0x17
        /*002a*/ 	.short	(.L_309 - .L_308)
.L_308:
        /*002c*/ 	.word	0x00000000
        /*0030*/ 	.short	0x0001
        /*0032*/ 	.short	0x0008
        /*0034*/ 	.byte	0x00, 0xf5, 0x21, 0x00


	//----- nvinfo : EIATTR_KPARAM_INFO
	.align		4
.L_309:
        /*0038*/ 	.byte	0x04, 0x17
        /*003a*/ 	.short	(.L_311 - .L_310)
.L_310:
        /*003c*/ 	.word	0x00000000
        /*0040*/ 	.short	0x0000
        /*0042*/ 	.short	0x0000
        /*0044*/ 	.byte	0x00, 0xf5, 0x21, 0x00


	//----- nvinfo : EIATTR_SPARSE_MMA_MASK
	.align		4
.L_311:
        /*0048*/ 	.byte	0x03, 0x50
        /*004a*/ 	.short	0x0000


	//----- nvinfo : EIATTR_MAXREG_COUNT
	.align		4
        /*004c*/ 	.byte	0x03, 0x1b
        /*004e*/ 	.short	0x00ff


	//----- nvinfo : EIATTR_MERCURY_ISA_VERSION
	.align		4
        /*0050*/ 	.byte	0x03, 0x5f
        /*0052*/ 	.short	0x0101


	//----- nvinfo : EIATTR_VRC_CTA_INIT_COUNT
	.align		4
        /*0054*/ 	.byte	0x02, 0x4a
	.zero		1
	.zero		1


	//----- nvinfo : EIATTR_EXIT_INSTR_OFFSETS
	.align		4
        /*0058*/ 	.byte	0x04, 0x1c
        /*005a*/ 	.short	(.L_313 - .L_312)


	//   ....[0]....
.L_312:
        /*005c*/ 	.word	0x00000090


	//   ....[1]....
        /*0060*/ 	.word	0x00000160


	//----- nvinfo : EIATTR_CBANK_PARAM_SIZE
	.align		4
.L_313:
        /*0064*/ 	.byte	0x03, 0x19
        /*0066*/ 	.short	0x0020


	//----- nvinfo : EIATTR_PARAM_CBANK
	.align		4
        /*0068*/ 	.byte	0x04, 0x0a
        /*006a*/ 	.short	(.L_315 - .L_314)
	.align		4
.L_314:
        /*006c*/ 	.word	index@(.nv.constant0._Z18_matrix_scalar_addPfS_fm)
        /*0070*/ 	.short	0x0380
        /*0072*/ 	.short	0x0020


	//----- nvinfo : EIATTR_SW_WAR
	.align		4
.L_315:
        /*0074*/ 	.byte	0x04, 0x36
        /*0076*/ 	.short	(.L_317 - .L_316)
.L_316:
        /*0078*/ 	.word	0x00000008
.L_317:


//--------------------- .nv.info._matrix_div_t_left --------------------------
	.section	.nv.info._matrix_div_t_left,"",@"SHT_CUDA_INFO"
	.sectionflags	@""
	.align	4


	//----- nvinfo : EIATTR_CUDA_API_VERSION
	.align		4
        /*0000*/ 	.byte	0x04, 0x37
        /*0002*/ 	.short	(.L_319 - .L_318)
.L_318:
        /*0004*/ 	.word	0x00000082


	//----- nvinfo : EIATTR_KPARAM_INFO
	.align		4
.L_319:
        /*0008*/ 	.byte	0x04, 0x17
        /*000a*/ 	.short	(.L_321 - .L_320)
.L_320:
        /*000c*/ 	.word	0x00000000
        /*0010*/ 	.short	0x0005
        /*0012*/ 	.short	0x0028
        /*0014*/ 	.byte	0x00, 0xf0, 0x21, 0x00


	//----- nvinfo : EIATTR_KPARAM_INFO
	.align		4
.L_321:
        /*0018*/ 	.byte	0x04, 0x17
        /*001a*/ 	.short	(.L_323 - .L_322)
.L_322:
        /*001c*/ 	.word	0x00000000
        /*0020*/ 	.short	0x0004
        /*0022*/ 	.short	0x0020
        /*0024*/ 	.byte	0x00, 0xf0, 0x21, 0x00


	//----- nvinfo : EIATTR_KPARAM_INFO
	.align		4
.L_323:
        /*0028*/ 	.byte	0x04, 0x17
        /*002a*/ 	.short	(.L_325 - .L_324)
.L_324:
        /*002c*/ 	.word	0x00000000
        /*0030*/ 	.short	0x0003
        /*0032*/ 	.short	0x0018
        /*0034*/ 	.byte	0x00, 0xf0, 0x21, 0x00


	//----- nvinfo : EIATTR_KPARAM_INFO
	.align		4
.L_325:
        /*0038*/ 	.byte	0x04, 0x17
        /*003a*/ 	.short	(.L_327 - .L_326)
.L_326:
        /*003c*/ 	.word	0x00000000
        /*0040*/ 	.short	0x0002
        /*0042*/ 	.short	0x0010
        /*0044*/ 	.byte	0x00, 0xf5, 0x21, 0x00


	//----- nvinfo : EIATTR_KPARAM_INFO
	.align		4
.L_327:
        /*0048*/ 	.byte	0x04, 0x17
        /*004a*/ 	.short	(.L_329 - .L_328)
.L_328:
        /*004c*/ 	.word	0x00000000
        /*0050*/ 	.short	0x0001
        /*0052*/ 	.short	0x0008
        /*0054*/ 	.byte	0x00, 0xf5, 0x21, 0x00


	//----- nvinfo : EIATTR_KPARAM_INFO
	.align		4
.L_329:
        /*0058*/ 	.byte	0x04, 0x17
        /*005a*/ 	.short	(.L_331 - .L_330)
.L_330:
        /*005c*/ 	.word	0x00000000
        /*0060*/ 	.short	0x0000
        /*0062*/ 	.short	0x0000
        /*0064*/ 	.byte	0x00, 0xf5, 0x21, 0x00


	//----- nvinfo : EIATTR_SPARSE_MMA_MASK
	.align		4
.L_331:
        /*0068*/ 	.byte	0x03, 0x50
        /*006a*/ 	.short	0x0000


	//----- nvinfo : EIATTR_MAXREG_COUNT
	.align		4
        /*006c*/ 	.byte	0x03, 0x1b
        /*006e*/ 	.short	0x00ff


	//----- nvinfo : EIATTR_EXTERNS
	.align		4
        /*0070*/ 	.byte	0x04, 0x0f
        /*0072*/ 	.short	(.L_333 - .L_332)


	//   ....[0]....
	.align		4
.L_332:
        /*0074*/ 	.word	index@(__assertfail)


	//----- nvinfo : EIATTR_MERCURY_ISA_VERSION
	.align		4
.L_333:
        /*0078*/ 	.byte	0x03, 0x5f
        /*007a*/ 	.short	0x0101


	//----- nvinfo : EIATTR_VRC_CTA_INIT_COUNT
	.align		4
        /*007c*/ 	.byte	0x02, 0x4a
	.zero		1
	.zero		1


	//----- nvinfo : EIATTR_SYSCALL_OFFSETS
	.align		4
        /*0080*/ 	.byte	0x04, 0x46
        /*0082*/ 	.short	(.L_335 - .L_334)


	//   ....[0]....
.L_334:
        /*0084*/ 	.word	0x00000660


	//----- nvinfo : EIATTR_EXIT_INSTR_OFFSETS
	.align		4
.L_335:
        /*0088*/ 	.byte	0x04, 0x1c
        /*008a*/ 	.short	(.L_337 - .L_336)


	//   ....[0]....
.L_336:
        /*008c*/ 	.word	0x00000090


	//   ....[1]....
        /*0090*/ 	.word	0x00000830


	//----- nvinfo : EIATTR_CRS_STACK_SIZE
	.align		4
.L_337:
        /*0094*/ 	.byte	0x04, 0x1e
        /*0096*/ 	.short	(.L_339 - .L_338)
.L_338:
        /*0098*/ 	.word	0x00000000


	//----- nvinfo : EIATTR_CBANK_PARAM_SIZE
	.align		4
.L_339:
        /*009c*/ 	.byte	0x03, 0x19
        /*009e*/ 	.short	0x0030


	//----- nvinfo : EIATTR_PARAM_CBANK
	.align		4
        /*00a0*/ 	.byte	0x04, 0x0a
        /*00a2*/ 	.short	(.L_341 - .L_340)
	.align		4
.L_340:
        /*00a4*/ 	.word	index@(.nv.constant0._matrix_div_t_left)
        /*00a8*/ 	.short	0x0380
        /*00aa*/ 	.short	0x0030


	//----- nvinfo : EIATTR_SW_WAR
	.align		4
.L_341:
        /*00ac*/ 	.byte	0x04, 0x36
        /*00ae*/ 	.short	(.L_343 - .L_342)
.L_342:
        /*00b0*/ 	.word	0x00000008
.L_343:


//--------------------- .nv.info._matrix_sub_t_left --------------------------
	.section	.nv.info._matrix_sub_t_left,"",@"SHT_CUDA_INFO"
	.sectionflags	@""
	.align	4


	//----- nvinfo : EIATTR_CUDA_API_VERSION
	.align		4
        /*0000*/ 	.byte	0x04, 0x37
        /*0002*/ 	.short	(.L_345 - .L_344)
.L_344:
        /*0004*/ 	.word	0x00000082


	//----- nvinfo : EIATTR_KPARAM_INFO
	.align		4
.L_345:
        /*0008*/ 	.byte	0x04, 0x17
        /*000a*/ 	.short	(.L_347 - .L_346)
.L_346:
        /*000c*/ 	.word	0x00000000
        /*0010*/ 	.short	0x0005
        /*0012*/ 	.short	0x0028
        /*0014*/ 	.byte	0x00, 0xf0, 0x21, 0x00


	//----- nvinfo : EIATTR_KPARAM_INFO
	.align		4
.L_347:
        /*0018*/ 	.byte	0x04, 0x17
        /*001a*/ 	.short	(.L_349 - .L_348)
.L_348:
        /*001c*/ 	.word	0x00000000
        /*0020*/ 	.short	0x0004
        /*0022*/ 	.short	0x0020
        /*0024*/ 	.byte	0x00, 0xf0, 0x21, 0x00


	//----- nvinfo : EIATTR_KPARAM_INFO
	.align		4
.L_349:
        /*0028*/ 	.byte	0x04, 0x17
        /*002a*/ 	.short	(.L_351 - .L_350)
.L_350:
        /*002c*/ 	.word	0x00000000
        /*0030*/ 	.short	0x0003
        /*0032*/ 	.short	0x0018
        /*0034*/ 	.byte	0x00, 0xf0, 0x21, 0x00


	//----- nvinfo : EIATTR_KPARAM_INFO
	.align		4
.L_351:
        /*0038*/ 	.byte	0x04, 0x17
        /*003a*/ 	.short	(.L_353 - .L_352)
.L_352:
        /*003c*/ 	.word	0x00000000
        /*0040*/ 	.short	0x0002
        /*0042*/ 	.short	0x0010
        /*0044*/ 	.byte	0x00, 0xf5, 0x21, 0x00


	//----- nvinfo : EIATTR_KPARAM_INFO
	.align		4
.L_353:
        /*0048*/ 	.byte	0x04, 0x17
        /*004a*/ 	.short	(.L_355 - .L_354)
.L_354:
        /*004c*/ 	.word	0x00000000
        /*0050*/ 	.short	0x0001
        /*0052*/ 	.short	0x0008
        /*0054*/ 	.byte	0x00, 0xf5, 0x21, 0x00


	//----- nvinfo : EIATTR_KPARAM_INFO
	.align		4
.L_355:
        /*0058*/ 	.byte	0x04, 0x17
        /*005a*/ 	.short	(.L_357 - .L_356)
.L_356:
        /*005c*/ 	.word	0x00000000
        /*0060*/ 	.short	0x0000
        /*0062*/ 	.short	0x0000
        /*0064*/ 	.byte	0x00, 0xf5, 0x21, 0x00


	//----- nvinfo : EIATTR_SPARSE_MMA_MASK
	.align		4
.L_357:
        /*0068*/ 	.byte	0x03, 0x50
        /*006a*/ 	.short	0x0000


	//----- nvinfo : EIATTR_MAXREG_COUNT
	.align		4
        /*006c*/ 	.byte	0x03, 0x1b
        /*006e*/ 	.short	0x00ff


	//----- nvinfo : EIATTR_EXTERNS
	.align		4
        /*0070*/ 	.byte	0x04, 0x0f
        /*0072*/ 	.short	(.L_359 - .L_358)


	//   ....[0]....
	.align		4
.L_358:
        /*0074*/ 	.word	index@(__assertfail)


	//----- nvinfo : EIATTR_MERCURY_ISA_VERSION
	.align		4
.L_359:
        /*0078*/ 	.byte	0x03, 0x5f
        /*007a*/ 	.short	0x0101


	//----- nvinfo : EIATTR_VRC_CTA_INIT_COUNT
	.align		4
        /*007c*/ 	.byte	0x02, 0x4a
	.zero		1
	.zero		1


	//----- nvinfo : EIATTR_SYSCALL_OFFSETS
	.align		4
        /*0080*/ 	.byte	0x04, 0x46
        /*0082*/ 	.short	(.L_361 - .L_360)


	//   ....[0]....
.L_360:
        /*0084*/ 	.word	0x00000660


	//----- nvinfo : EIATTR_EXIT_INSTR_OFFSETS
	.align		4
.L_361:
        /*0088*/ 	.byte	0x04, 0x1c
        /*008a*/ 	.short	(.L_363 - .L_362)


	//   ....[0]....
.L_362:
        /*008c*/ 	.word	0x00000090


	//   ....[1]....
        /*0090*/ 	.word	0x00000760


	//----- nvinfo : EIATTR_CRS_STACK_SIZE
	.align		4
.L_363:
        /*0094*/ 	.byte	0x04, 0x1e
        /*0096*/ 	.short	(.L_365 - .L_364)
.L_364:
        /*0098*/ 	.word	0x00000000


	//----- nvinfo : EIATTR_CBANK_PARAM_SIZE
	.align		4
.L_365:
        /*009c*/ 	.byte	0x03, 0x19
        /*009e*/ 	.short	0x0030


	//----- nvinfo : EIATTR_PARAM_CBANK
	.align		4
        /*00a0*/ 	.byte	0x04, 0x0a
        /*00a2*/ 	.short	(.L_367 - .L_366)
	.align		4
.L_366:
        /*00a4*/ 	.word	index@(.nv.constant0._matrix_sub_t_left)
        /*00a8*/ 	.short	0x0380
        /*00aa*/ 	.short	0x0030


	//----- nvinfo : EIATTR_SW_WAR
	.align		4
.L_367:
        /*00ac*/ 	.byte	0x04, 0x36
        /*00ae*/ 	.short	(.L_369 - .L_368)
.L_368:
        /*00b0*/ 	.word	0x00000008
.L_369:


//--------------------- .nv.info._matrix_div_t_right --------------------------
	.section	.nv.info._matrix_div_t_right,"",@"SHT_CUDA_INFO"
	.sectionflags	@""
	.align	4


	//----- nvinfo : EIATTR_CUDA_API_VERSION
	.align		4
        /*0000*/ 	.byte	0x04, 0x37
        /*0002*/ 	.short	(.L_371 - .L_370)
.L_370:
        /*0004*/ 	.word	0x00000082


	//----- nvinfo : EIATTR_KPARAM_INFO
	.align		4
.L_371:
        /*0008*/ 	.byte	0x04, 0x17
        /*000a*/ 	.short	(.L_373 - .L_372)
.L_372:
        /*000c*/ 	.word	0x00000000
        /*0010*/ 	.short	0x0005
        /*0012*/ 	.short	0x0028
        /*0014*/ 	.byte	0x00, 0xf0, 0x21, 0x00


	//----- nvinfo : EIATTR_KPARAM_INFO
	.align		4
.L_373:
        /*0018*/ 	.byte	0x04, 0x17
        /*001a*/ 	.short	(.L_375 - .L_374)
.L_374:
        /*001c*/ 	.word	0x00000000
        /*0020*/ 	.short	0x0004
        /*0022*/ 	.short	0x0020
        /*0024*/ 	.byte	0x00, 0xf0, 0x21, 0x00


	//----- nvinfo : EIATTR_KPARAM_INFO
	.align		4
.L_375:
        /*0028*/ 	.byte	0x04, 0x17
        /*002a*/ 	.short	(.L_377 - .L_376)
.L_376:
        /*002c*/ 	.word	0x00000000
        /*0030*/ 	.short	0x0003
        /*0032*/ 	.short	0x0018
        /*0034*/ 	.byte	0x00, 0xf0, 0x21, 0x00


	//----- nvinfo : EIATTR_KPARAM_INFO
	.align		4
.L_377:
        /*0038*/ 	.byte	0x04, 0x17
        /*003a*/ 	.short	(.L_379 - .L_378)
.L_378:
        /*003c*/ 	.word	0x00000000
        /*0040*/ 	.short	0x0002
        /*0042*/ 	.short	0x0010
        /*0044*/ 	.byte	0x00, 0xf5, 0x21, 0x00


	//----- nvinfo : EIATTR_KPARAM_INFO
	.align		4
.L_379:
        /*0048*/ 	.byte	0x04, 0x17
        /*004a*/ 	.short	(.L_381 - .L_380)
.L_380:
        /*004c*/ 	.word	0x00000000
        /*0050*/ 	.short	0x0001
        /*0052*/ 	.short	0x0008
        /*0054*/ 	.byte	0x00, 0xf5, 0x21, 0x00


	//----- nvinfo : EIATTR_KPARAM_INFO
	.align		4
.L_381:
        /*0058*/ 	.byte	0x04, 0x17
        /*005a*/ 	.short	(.L_383 - .L_382)
.L_382:
        /*005c*/ 	.word	0x00000000
        /*0060*/ 	.short	0x0000
        /*0062*/ 	.short	0x0000
        /*0064*/ 	.byte	0x00, 0xf5, 0x21, 0x00


	//----- nvinfo : EIATTR_SPARSE_MMA_MASK
	.align		4
.L_383:
        /*0068*/ 	.byte	0x03, 0x50
        /*006a*/ 	.short	0x0000


	//----- nvinfo : EIATTR_MAXREG_COUNT
	.align		4
        /*006c*/ 	.byte	0x03, 0x1b
        /*006e*/ 	.short	0x00ff


	//----- nvinfo : EIATTR_EXTERNS
	.align		4
        /*0070*/ 	.byte	0x04, 0x0f
        /*0072*/ 	.short	(.L_385 - .L_384)


	//   ....[0]....
	.align		4
.L_384:
        /*0074*/ 	.word	index@(__assertfail)


	//----- nvinfo : EIATTR_MERCURY_ISA_VERSION
	.align		4
.L_385:
        /*0078*/ 	.byte	0x03, 0x5f
        /*007a*/ 	.short	0x0101


	//----- nvinfo : EIATTR_VRC_CTA_INIT_COUNT
	.align		4
        /*007c*/ 	.byte	0x02, 0x4a
	.zero		1
	.zero		1


	//----- nvinfo : EIATTR_SYSCALL_OFFSETS
	.align		4
        /*0080*/ 	.byte	0x04, 0x46
        /*0082*/ 	.short	(.L_387 - .L_386)


	//   ....[0]....
.L_386:
        /*0084*/ 	.word	0x00000660


	//----- nvinfo : EIATTR_EXIT_INSTR_OFFSETS
	.align		4
.L_387:
        /*0088*/ 	.byte	0x04, 0x1c
        /*008a*/ 	.short	(.L_389 - .L_388)


	//   ....[0]....
.L_388:
        /*008c*/ 	.word	0x00000090


	//   ....[1]....
        /*0090*/ 	.word	0x00000830


	//----- nvinfo : EIATTR_CRS_STACK_SIZE
	.align		4
.L_389:
        /*0094*/ 	.byte	0x04, 0x1e
        /*0096*/ 	.short	(.L_391 - .L_390)
.L_390:
        /*0098*/ 	.word	0x00000000


	//----- nvinfo : EIATTR_CBANK_PARAM_SIZE
	.align		4
.L_391:
        /*009c*/ 	.byte	0x03, 0x19
        /*009e*/ 	.short	0x0030


	//----- nvinfo : EIATTR_PARAM_CBANK
	.align		4
        /*00a0*/ 	.byte	0x04, 0x0a
        /*00a2*/ 	.short	(.L_393 - .L_392)
	.align		4
.L_392:
        /*00a4*/ 	.word	index@(.nv.constant0._matrix_div_t_right)
        /*00a8*/ 	.short	0x0380
        /*00aa*/ 	.short	0x0030


	//----- nvinfo : EIATTR_SW_WAR
	.align		4
.L_393:
        /*00ac*/ 	.byte	0x04, 0x36
        /*00ae*/ 	.short	(.L_395 - .L_394)
.L_394:
        /*00b0*/ 	.word	0x00000008
.L_395:


//--------------------- .nv.info._matrix_mul_t_right --------------------------
	.section	.nv.info._matrix_mul_t_right,"",@"SHT_CUDA_INFO"
	.sectionflags	@""
	.align	4


	//----- nvinfo : EIATTR_CUDA_API_VERSION
	.align		4
        /*0000*/ 	.byte	0x04, 0x37
        /*0002*/ 	.short	(.L_397 - .L_396)
.L_396:
        /*0004*/ 	.word	0x00000082


	//----- nvinfo : EIATTR_KPARAM_INFO
	.align		4
.L_397:
        /*0008*/ 	.byte	0x04, 0x17
        /*000a*/ 	.short	(.L_399 - .L_398)
.L_398:
        /*000c*/ 	.word	0x00000000
        /*0010*/ 	.short	0x0005
        /*0012*/ 	.short	0x0028
        /*0014*/ 	.byte	0x00, 0xf0, 0x21, 0x00


	//----- nvinfo : EIATTR_KPARAM_INFO
	.align		4
.L_399:
        /*0018*/ 	.byte	0x04, 0x17
        /*001a*/ 	.short	(.L_401 - .L_400)
.L_400:
        /*001c*/ 	.word	0x00000000
        /*0020*/ 	.short	0x0004
        /*0022*/ 	.short	0x0020
        /*0024*/ 	.byte	0x00, 0xf0, 0x21, 0x00


	//----- nvinfo : EIATTR_KPARAM_INFO
	.align		4
.L_401:
        /*0028*/ 	.byte	0x04, 0x17
        /*002a*/ 	.short	(.L_403 - .L_402)
.L_402:
        /*002c*/ 	.word	0x00000000
        /*0030*/ 	.short	0x0003
        /*0032*/ 	.short	0x0018
        /*0034*/ 	.byte	0x00, 0xf0, 0x21, 0x00


	//----- nvinfo : EIATTR_KPARAM_INFO
	.align		4
.L_403:
        /*0038*/ 	.byte	0x04, 0x17
        /*003a*/ 	.short	(.L_405 - .L_404)
.L_404:
        /*003c*/ 	.word	0x00000000
        /*0040*/ 	.short	0x0002
        /*0042*/ 	.short	0x0010
        /*0044*/ 	.byte	0x00, 0xf5, 0x21, 0x00


	//----- nvinfo : EIATTR_KPARAM_INFO
	.align		4
.L_405:
        /*0048*/ 	.byte	0x04, 0x17
        /*004a*/ 	.short	(.L_407 - .L_406)
.L_406:
        /*004c*/ 	.word	0x00000000
        /*0050*/ 	.short	0x0001
        /*0052*/ 	.short	0x0008
        /*0054*/ 	.byte	0x00, 0xf5, 0x21, 0x00


	//----- nvinfo : EIATTR_KPARAM_INFO
	.align		4
.L_407:
        /*0058*/ 	.byte	0x04, 0x17
        /*005a*/ 	.short	(.L_409 - .L_408)
.L_408:
        /*005c*/ 	.word	0x00000000
        /*0060*/ 	.short	0x0000
        /*0062*/ 	.short	0x0000
        /*0064*/ 	.byte	0x00, 0xf5, 0x21, 0x00


	//----- nvinfo : EIATTR_SPARSE_MMA_MASK
	.align		4
.L_409:
        /*0068*/ 	.byte	0x03, 0x50
        /*006a*/ 	.short	0x0000


	//----- nvinfo : EIATTR_MAXREG_COUNT
	.align		4
        /*006c*/ 	.byte	0x03, 0x1b
        /*006e*/ 	.short	0x00ff


	//----- nvinfo : EIATTR_EXTERNS
	.align		4
        /*0070*/ 	.byte	0x04, 0x0f
        /*0072*/ 	.short	(.L_411 - .L_410)


	//   ....[0]....
	.align		4
.L_410:
        /*0074*/ 	.word	index@(__assertfail)


	//----- nvinfo : EIATTR_MERCURY_ISA_VERSION
	.align		4
.L_411:
        /*0078*/ 	.byte	0x03, 0x5f
        /*007a*/ 	.short	0x0101


	//----- nvinfo : EIATTR_VRC_CTA_INIT_COUNT
	.align		4
        /*007c*/ 	.byte	0x02, 0x4a
	.zero		1
	.zero		1


	//----- nvinfo : EIATTR_SYSCALL_OFFSETS
	.align		4
        /*0080*/ 	.byte	0x04, 0x46
        /*0082*/ 	.short	(.L_413 - .L_412)


	//   ....[0]....
.L_412:
        /*0084*/ 	.word	0x00000660


	//----- nvinfo : EIATTR_EXIT_INSTR_OFFSETS
	.align		4
.L_413:
        /*0088*/ 	.byte	0x04, 0x1c
        /*008a*/ 	.short	(.L_415 - .L_414)


	//   ....[0]....
.L_414:
        /*008c*/ 	.word	0x00000090


	//   ....[1]....
        /*0090*/ 	.word	0x00000760


	//----- nvinfo : EIATTR_CRS_STACK_SIZE
	.align		4
.L_415:
        /*0094*/ 	.byte	0x04, 0x1e
        /*0096*/ 	.short	(.L_417 - .L_416)
.L_416:
        /*0098*/ 	.word	0x00000000


	//----- nvinfo : EIATTR_CBANK_PARAM_SIZE
	.align		4
.L_417:
        /*009c*/ 	.byte	0x03, 0x19
        /*009e*/ 	.short	0x0030


	//----- nvinfo : EIATTR_PARAM_CBANK
	.align		4
        /*00a0*/ 	.byte	0x04, 0x0a
        /*00a2*/ 	.short	(.L_419 - .L_418)
	.align		4
.L_418:
        /*00a4*/ 	.word	index@(.nv.constant0._matrix_mul_t_right)
        /*00a8*/ 	.short	0x0380
        /*00aa*/ 	.short	0x0030


	//----- nvinfo : EIATTR_SW_WAR
	.align		4
.L_419:
        /*00ac*/ 	.byte	0x04, 0x36
        /*00ae*/ 	.short	(.L_421 - .L_420)
.L_420:
        /*00b0*/ 	.word	0x00000008
.L_421:


//--------------------- .nv.info._matrix_sub_t_right --------------------------
	.section	.nv.info._matrix_sub_t_right,"",@"SHT_CUDA_INFO"
	.sectionflags	@""
	.align	4


	//----- nvinfo : EIATTR_CUDA_API_VERSION
	.align		4
        /*0000*/ 	.byte	0x04, 0x37
        /*0002*/ 	.short	(.L_423 - .L_422)
.L_422:
        /*0004*/ 	.word	0x00000082


	//----- nvinfo : EIATTR_KPARAM_INFO
	.align		4
.L_423:
        /*0008*/ 	.byte	0x04, 0x17
        /*000a*/ 	.short	(.L_425 - .L_424)
.L_424:
        /*000c*/ 	.word	0x00000000
        /*0010*/ 	.short	0x0005
        /*0012*/ 	.short	0x0028
        /*0014*/ 	.byte	0x00, 0xf0, 0x21, 0x00


	//----- nvinfo : EIATTR_KPARAM_INFO
	.align		4
.L_425:
        /*0018*/ 	.byte	0x04, 0x17
        /*001a*/ 	.short	(.L_427 - .L_426)
.L_426:
        /*001c*/ 	.word	0x00000000
        /*0020*/ 	.short	0x0004
        /*0022*/ 	.short	0x0020
        /*0024*/ 	.byte	0x00, 0xf0, 0x21, 0x00


	//----- nvinfo : EIATTR_KPARAM_INFO
	.align		4
.L_427:
        /*0028*/ 	.byte	0x04, 0x17
        /*002a*/ 	.short	(.L_429 - .L_428)
.L_428:
        /*002c*/ 	.word	0x00000000
        /*0030*/ 	.short	0x0003
        /*0032*/ 	.short	0x0018
        /*0034*/ 	.byte	0x00, 0xf0, 0x21, 0x00


	//----- nvinfo : EIATTR_KPARAM_INFO
	.align		4
.L_429:
        /*0038*/ 	.byte	0x04, 0x17
        /*003a*/ 	.short	(.L_431 - .L_430)
.L_430:
        /*003c*/ 	.word	0x00000000
        /*0040*/ 	.short	0x0002
        /*0042*/ 	.short	0x0010
        /*0044*/ 	.byte	0x00, 0xf5, 0x21, 0x00


	//----- nvinfo : EIATTR_KPARAM_INFO
	.align		4
.L_431:
        /*0048*/ 	.byte	0x04, 0x17
        /*004a*/ 	.short	(.L_433 - .L_432)
.L_432:
        /*004c*/ 	.word	0x00000000
        /*0050*/ 	.short	0x0001
        /*0052*/ 	.short	0x0008
        /*0054*/ 	.byte	0x00, 0xf5, 0x21, 0x00


	//----- nvinfo : EIATTR_KPARAM_INFO
	.align		4
.L_433:
        /*0058*/ 	.byte	0x04, 0x17
        /*005a*/ 	.short	(.L_435 - .L_434)
.L_434:
        /*005c*/ 	.word	0x00000000
        /*0060*/ 	.short	0x0000
        /*0062*/ 	.short	0x0000
        /*0064*/ 	.byte	0x00, 0xf5, 0x21, 0x00


	//----- nvinfo : EIATTR_SPARSE_MMA_MASK
	.align		4
.L_435:
        /*0068*/ 	.byte	0x03, 0x50
        /*006a*/ 	.short	0x0000


	//----- nvinfo : EIATTR_MAXREG_COUNT
	.align		4
        /*006c*/ 	.byte	0x03, 0x1b
        /*006e*/ 	.short	0x00ff


	//----- nvinfo : EIATTR_EXTERNS
	.align		4
        /*0070*/ 	.byte	0x04, 0x0f
        /*0072*/ 	.short	(.L_437 - .L_436)


	//   ....[0]....
	.align		4
.L_436:
        /*0074*/ 	.word	index@(__assertfail)


	//----- nvinfo : EIATTR_MERCURY_ISA_VERSION
	.align		4
.L_437:
        /*0078*/ 	.byte	0x03, 0x5f
        /*007a*/ 	.short	0x0101


	//----- nvinfo : EIATTR_VRC_CTA_INIT_COUNT
	.align		4
        /*007c*/ 	.byte	0x02, 0x4a
	.zero		1
	.zero		1


	//----- nvinfo : EIATTR_SYSCALL_OFFSETS
	.align		4
        /*0080*/ 	.byte	0x04, 0x46
        /*0082*/ 	.short	(.L_439 - .L_438)


	//   ....[0]....
.L_438:
        /*0084*/ 	.word	0x00000660


	//----- nvinfo : EIATTR_EXIT_INSTR_OFFSETS
	.align		4
.L_439:
        /*0088*/ 	.byte	0x04, 0x1c
        /*008a*/ 	.short	(.L_441 - .L_440)


	//   ....[0]....
.L_440:
        /*008c*/ 	.word	0x00000090


	//   ....[1]....
        /*0090*/ 	.word	0x00000760


	//----- nvinfo : EIATTR_CRS_STACK_SIZE
	.align		4
.L_441:
        /*0094*/ 	.byte	0x04, 0x1e
        /*0096*/ 	.short	(.L_443 - .L_442)
.L_442:
        /*0098*/ 	.word	0x00000000


	//----- nvinfo : EIATTR_CBANK_PARAM_SIZE
	.align		4
.L_443:
        /*009c*/ 	.byte	0x03, 0x19
        /*009e*/ 	.short	0x0030


	//----- nvinfo : EIATTR_PARAM_CBANK
	.align		4
        /*00a0*/ 	.byte	0x04, 0x0a
        /*00a2*/ 	.short	(.L_445 - .L_444)
	.align		4
.L_444:
        /*00a4*/ 	.word	index@(.nv.constant0._matrix_sub_t_right)
        /*00a8*/ 	.short	0x0380
        /*00aa*/ 	.short	0x0030


	//----- nvinfo : EIATTR_SW_WAR
	.align		4
.L_445:
        /*00ac*/ 	.byte	0x04, 0x36
        /*00ae*/ 	.short	(.L_447 - .L_446)
.L_446:
        /*00b0*/ 	.word	0x00000008
.L_447:


//--------------------- .nv.info._matrix_add_t_right --------------------------
	.section	.nv.info._matrix_add_t_right,"",@"SHT_CUDA_INFO"
	.sectionflags	@""
	.align	4


	//----- nvinfo : EIATTR_CUDA_API_VERSION
	.align		4
        /*0000*/ 	.byte	0x04, 0x37
        /*0002*/ 	.short	(.L_449 - .L_448)
.L_448:
        /*0004*/ 	.word	0x00000082


	//----- nvinfo : EIATTR_KPARAM_INFO
	.align		4
.L_449:
        /*0008*/ 	.byte	0x04, 0x17
        /*000a*/ 	.short	(.L_451 - .L_450)
.L_450:
        /*000c*/ 	.word	0x00000000
        /*0010*/ 	.short	0x0005
        /*0012*/ 	.short	0x0028
        /*0014*/ 	.byte	0x00, 0xf0, 0x21, 0x00


	//----- nvinfo : EIATTR_KPARAM_INFO
	.align		4
.L_451:
        /*0018*/ 	.byte	0x04, 0x17
        /*001a*/ 	.short	(.L_453 - .L_452)
.L_452:
        /*001c*/ 	.word	0x00000000
        /*0020*/ 	.short	0x0004
        /*0022*/ 	.short	0x0020
        /*0024*/ 	.byte	0x00, 0xf0, 0x21, 0x00


	//----- nvinfo : EIATTR_KPARAM_INFO
	.align		4
.L_453:
        /*0028*/ 	.byte	0x04, 0x17
        /*002a*/ 	.short	(.L_455 - .L_454)
.L_454:
        /*002c*/ 	.word	0x00000000
        /*0030*/ 	.short	0x0003
        /*0032*/ 	.short	0x0018
        /*0034*/ 	.byte	0x00, 0xf0, 0x21, 0x00


	//----- nvinfo : EIATTR_KPARAM_INFO
	.align		4
.L_455:
        /*0038*/ 	.byte	0x04, 0x17
        /*003a*/ 	.short	(.L_457 - .L_456)
.L_456:
        /*003c*/ 	.word	0x00000000
        /*0040*/ 	.short	0x0002
        /*0042*/ 	.short	0x0010
        /*0044*/ 	.byte	0x00, 0xf5, 0x21, 0x00


	//----- nvinfo : EIATTR_KPARAM_INFO
	.align		4
.L_457:
        /*0048*/ 	.byte	0x04, 0x17
        /*004a*/ 	.short	(.L_459 - .L_458)
.L_458:
        /*004c*/ 	.word	0x00000000
        /*0050*/ 	.short	0x0001
        /*0052*/ 	.short	0x0008
        /*0054*/ 	.byte	0x00, 0xf5, 0x21, 0x00


	//----- nvinfo : EIATTR_KPARAM_INFO
	.align		4
.L_459:
        /*0058*/ 	.byte	0x04, 0x17
        /*005a*/ 	.short	(.L_461 - .L_460)
.L_460:
        /*005c*/ 	.word	0x00000000
        /*0060*/ 	.short	0x0000
        /*0062*/ 	.short	0x0000
        /*0064*/ 	.byte	0x00, 0xf5, 0x21, 0x00


	//----- nvinfo : EIATTR_SPARSE_MMA_MASK
	.align		4
.L_461:
        /*0068*/ 	.byte	0x03, 0x50
        /*006a*/ 	.short	0x0000


	//----- nvinfo : EIATTR_MAXREG_COUNT
	.align		4
        /*006c*/ 	.byte	0x03, 0x1b
        /*006e*/ 	.short	0x00ff


	//----- nvinfo : EIATTR_EXTERNS
	.align		4
        /*0070*/ 	.byte	0x04, 0x0f
        /*0072*/ 	.short	(.L_463 - .L_462)


	//   ....[0]....
	.align		4
.L_462:
        /*0074*/ 	.word	index@(__assertfail)


	//----- nvinfo : EIATTR_MERCURY_ISA_VERSION
	.align		4
.L_463:
        /*0078*/ 	.byte	0x03, 0x5f
        /*007a*/ 	.short	0x0101


	//----- nvinfo : EIATTR_VRC_CTA_INIT_COUNT
	.align		4
        /*007c*/ 	.byte	0x02, 0x4a
	.zero		1
	.zero		1


	//----- nvinfo : EIATTR_SYSCALL_OFFSETS
	.align		4
        /*0080*/ 	.byte	0x04, 0x46
        /*0082*/ 	.short	(.L_465 - .L_464)


	//   ....[0]....
.L_464:
        /*0084*/ 	.word	0x00000660


	//----- nvinfo : EIATTR_EXIT_INSTR_OFFSETS
	.align		4
.L_465:
        /*0088*/ 	.byte	0x04, 0x1c
        /*008a*/ 	.short	(.L_467 - .L_466)


	//   ....[0]....
.L_466:
        /*008c*/ 	.word	0x00000090


	//   ....[1]....
        /*0090*/ 	.word	0x00000760


	//----- nvinfo : EIATTR_CRS_STACK_SIZE
	.align		4
.L_467:
        /*0094*/ 	.byte	0x04, 0x1e
        /*0096*/ 	.short	(.L_469 - .L_468)
.L_468:
        /*0098*/ 	.word	0x00000000


	//----- nvinfo : EIATTR_CBANK_PARAM_SIZE
	.align		4
.L_469:
        /*009c*/ 	.byte	0x03, 0x19
        /*009e*/ 	.short	0x0030


	//----- nvinfo : EIATTR_PARAM_CBANK
	.align		4
        /*00a0*/ 	.byte	0x04, 0x0a
        /*00a2*/ 	.short	(.L_471 - .L_470)
	.align		4
.L_470:
        /*00a4*/ 	.word	index@(.nv.constant0._matrix_add_t_right)
        /*00a8*/ 	.short	0x0380
        /*00aa*/ 	.short	0x0030


	//----- nvinfo : EIATTR_SW_WAR
	.align		4
.L_471:
        /*00ac*/ 	.byte	0x04, 0x36
        /*00ae*/ 	.short	(.L_473 - .L_472)
.L_472:
        /*00b0*/ 	.word	0x00000008
.L_473:


//--------------------- .nv.info._matrix_div_flat --------------------------
	.section	.nv.info._matrix_div_flat,"",@"SHT_CUDA_INFO"
	.sectionflags	@""
	.align	4


	//----- nvinfo : EIATTR_CUDA_API_VERSION
	.align		4
        /*0000*/ 	.byte	0x04, 0x37
        /*0002*/ 	.short	(.L_475 - .L_474)
.L_474:
        /*0004*/ 	.word	0x00000082


	//----- nvinfo : EIATTR_KPARAM_INFO
	.align		4
.L_475:
        /*0008*/ 	.byte	0x04, 0x17
        /*000a*/ 	.short	(.L_477 - .L_476)
.L_476:
        /*000c*/ 	.word	0x00000000
        /*0010*/ 	.short	0x0003
        /*0012*/ 	.short	0x0018
        /*0014*/ 	.byte	0x00, 0xf0, 0x21, 0x00


	//----- nvinfo : EIATTR_KPARAM_INFO
	.align		4
.L_477:
        /*0018*/ 	.byte	0x04, 0x17
        /*001a*/ 	.short	(.L_479 - .L_478)
.L_478:
        /*001c*/ 	.word	0x00000000
        /*0020*/ 	.short	0x0002
        /*0022*/ 	.short	0x0010
        /*0024*/ 	.byte	0x00, 0xf5, 0x21, 0x00


	//----- nvinfo : EIATTR_KPARAM_INFO
	.align		4
.L_479:
        /*0028*/ 	.byte	0x04, 0x17
        /*002a*/ 	.short	(.L_481 - .L_480)
.L_480:
        /*002c*/ 	.word	0x00000000
        /*0030*/ 	.short	0x0001
        /*0032*/ 	.short	0x0008
        /*0034*/ 	.byte	0x00, 0xf5, 0x21, 0x00


	//----- nvinfo : EIATTR_KPARAM_INFO
	.align		4
.L_481:
        /*0038*/ 	.byte	0x04, 0x17
        /*003a*/ 	.short	(.L_483 - .L_482)
.L_482:
        /*003c*/ 	.word	0x00000000
        /*0040*/ 	.short	0x0000
        /*0042*/ 	.short	0x0000
        /*0044*/ 	.byte	0x00, 0xf5, 0x21, 0x00


	//----- nvinfo : EIATTR_SPARSE_MMA_MASK
	.align		4
.L_483:
        /*0048*/ 	.byte	0x03, 0x50
        /*004a*/ 	.short	0x0000


	//----- nvinfo : EIATTR_MAXREG_COUNT
	.align		4
        /*004c*/ 	.byte	0x03, 0x1b
        /*004e*/ 	.short	0x00ff


	//----- nvinfo : EIATTR_MERCURY_ISA_VERSION
	.align		4
        /*0050*/ 	.byte	0x03, 0x5f
        /*0052*/ 	.short	0x0101


	//----- nvinfo : EIATTR_VRC_CTA_INIT_COUNT
	.align		4
        /*0054*/ 	.byte	0x02, 0x4a
	.zero		1
	.zero		1


	//----- nvinfo : EIATTR_EXIT_INSTR_OFFSETS
	.align		4
        /*0058*/ 	.byte	0x04, 0x1c
        /*005a*/ 	.short	(.L_485 - .L_484)


	//   ....[0]....
.L_484:
        /*005c*/ 	.word	0x00000090


	//   ....[1]....
        /*0060*/ 	.word	0x00000260


	//----- nvinfo : EIATTR_CRS_STACK_SIZE
	.align		4
.L_485:
        /*0064*/ 	.byte	0x04, 0x1e
        /*0066*/ 	.short	(.L_487 - .L_486)
.L_486:
        /*0068*/ 	.word	0x00000000


	//----- nvinfo : EIATTR_CBANK_PARAM_SIZE
	.align		4
.L_487:
        /*006c*/ 	.byte	0x03, 0x19
        /*006e*/ 	.short	0x0020


	//----- nvinfo : EIATTR_PARAM_CBANK
	.align		4
        /*0070*/ 	.byte	0x04, 0x0a
        /*0072*/ 	.short	(.L_489 - .L_488)
	.align		4
.L_488:
        /*0074*/ 	.word	index@(.nv.constant0._matrix_div_flat)
        /*0078*/ 	.short	0x0380
        /*007a*/ 	.short	0x0020


	//----- nvinfo : EIATTR_SW_WAR
	.align		4
.L_489:
        /*007c*/ 	.byte	0x04, 0x36
        /*007e*/ 	.short	(.L_491 - .L_490)
.L_490:
        /*0080*/ 	.word	0x00000008
.L_491:


//--------------------- .nv.info._matrix_mul_flat --------------------------
	.section	.nv.info._matrix_mul_flat,"",@"SHT_CUDA_INFO"
	.sectionflags	@""
	.align	4


	//----- nvinfo : EIATTR_CUDA_API_VERSION
	.align		4
        /*0000*/ 	.byte	0x04, 0x37
        /*0002*/ 	.short	(.L_493 - .L_492)
.L_492:
        /*0004*/ 	.word	0x00000082


	//----- nvinfo : EIATTR_KPARAM_INFO
	.align		4
.L_493:
        /*0008*/ 	.byte	0x04, 0x17
        /*000a*/ 	.short	(.L_495 - .L_494)
.L_494:
        /*000c*/ 	.word	0x00000000
        /*0010*/ 	.short	0x0003
        /*0012*/ 	.short	0x0018
        /*0014*/ 	.byte	0x00, 0xf0, 0x21, 0x00


	//----- nvinfo : EIATTR_KPARAM_INFO
	.align		4
.L_495:
        /*0018*/ 	.byte	0x04, 0x17
        /*001a*/ 	.short	(.L_497 - .L_496)
.L_496:
        /*001c*/ 	.word	0x00000000
        /*0020*/ 	.short	0x0002
        /*0022*/ 	.short	0x0010
        /*0024*/ 	.byte	0x00, 0xf5, 0x21, 0x00


	//----- nvinfo : EIATTR_KPARAM_INFO
	.align		4
.L_497:
        /*0028*/ 	.byte	0x04, 0x17
        /*002a*/ 	.short	(.L_499 - .L_498)
.L_498:
        /*002c*/ 	.word	0x00000000
        /*0030*/ 	.short	0x0001
        /*0032*/ 	.short	0x0008
        /*0034*/ 	.byte	0x00, 0xf5, 0x21, 0x00


	//----- nvinfo : EIATTR_KPARAM_INFO
	.align		4
.L_499:
        /*0038*/ 	.byte	0x04, 0x17
        /*003a*/ 	.short	(.L_501 - .L_500)
.L_500:
        /*003c*/ 	.word	0x00000000
        /*0040*/ 	.short	0x0000
        /*0042*/ 	.short	0x0000
        /*0044*/ 	.byte	0x00, 0xf5, 0x21, 0x00


	//----- nvinfo : EIATTR_SPARSE_MMA_MASK
	.align		4
.L_501:
        /*0048*/ 	.byte	0x03, 0x50
        /*004a*/ 	.short	0x0000


	//----- nvinfo : EIATTR_MAXREG_COUNT
	.align		4
        /*004c*/ 	.byte	0x03, 0x1b
        /*004e*/ 	.short	0x00ff


	//----- nvinfo : EIATTR_MERCURY_ISA_VERSION
	.align		4
        /*0050*/ 	.byte	0x03, 0x5f
        /*0052*/ 	.short	0x0101


	//----- nvinfo : EIATTR_VRC_CTA_INIT_COUNT
	.align		4
        /*0054*/ 	.byte	0x02, 0x4a
	.zero		1
	.zero		1


	//----- nvinfo : EIATTR_EXIT_INSTR_OFFSETS
	.align		4
        /*0058*/ 	.byte	0x04, 0x1c
        /*005a*/ 	.short	(.L_503 - .L_502)


	//   ....[0]....
.L_502:
        /*005c*/ 	.word	0x00000090


	//   ....[1]....
        /*0060*/ 	.word	0x00000190


	//----- nvinfo : EIATTR_CBANK_PARAM_SIZE
	.align		4
.L_503:
        /*0064*/ 	.byte	0x03, 0x19
        /*0066*/ 	.short	0x0020


	//----- nvinfo : EIATTR_PARAM_CBANK
	.align		4
        /*0068*/ 	.byte	0x04, 0x0a
        /*006a*/ 	.short	(.L_505 - .L_504)
	.align		4
.L_504:
        /*006c*/ 	.word	index@(.nv.constant0._matrix_mul_flat)
        /*0070*/ 	.short	0x0380
        /*0072*/ 	.short	0x0020


	//----- nvinfo : EIATTR_SW_WAR
	.align		4
.L_505:
        /*0074*/ 	.byte	0x04, 0x36
        /*0076*/ 	.short	(.L_507 - .L_506)
.L_506:
        /*0078*/ 	.word	0x00000008
.L_507:


//--------------------- .nv.info._matrix_sub_flat --------------------------
	.section	.nv.info._matrix_sub_flat,"",@"SHT_CUDA_INFO"
	.sectionflags	@""
	.align	4


	//----- nvinfo : EIATTR_CUDA_API_VERSION
	.align		4
        /*0000*/ 	.byte	0x04, 0x37
        /*0002*/ 	.short	(.L_509 - .L_508)
.L_508:
        /*0004*/ 	.word	0x00000082


	//----- nvinfo : EIATTR_KPARAM_INFO
	.align		4
.L_509:
        /*0008*/ 	.byte	0x04, 0x17
        /*000a*/ 	.short	(.L_511 - .L_510)
.L_510:
        /*000c*/ 	.word	0x00000000
        /*0010*/ 	.short	0x0003
        /*0012*/ 	.short	0x0018
        /*0014*/ 	.byte	0x00, 0xf0, 0x21, 0x00


	//----- nvinfo : EIATTR_KPARAM_INFO
	.align		4
.L_511:
        /*0018*/ 	.byte	0x04, 0x17
        /*001a*/ 	.short	(.L_513 - .L_512)
.L_512:
        /*001c*/ 	.word	0x00000000
        /*0020*/ 	.short	0x0002
        /*0022*/ 	.short	0x0010
        /*0024*/ 	.byte	0x00, 0xf5, 0x21, 0x00


	//----- nvinfo : EIATTR_KPARAM_INFO
	.align		4
.L_513:
        /*0028*/ 	.byte	0x04, 0x17
        /*002a*/ 	.short	(.L_515 - .L_514)
.L_514:
        /*002c*/ 	.word	0x00000000
        /*0030*/ 	.short	0x0001
        /*0032*/ 	.short	0x0008
        /*0034*/ 	.byte	0x00, 0xf5, 0x21, 0x00


	//----- nvinfo : EIATTR_KPARAM_INFO
	.align		4
.L_515:
        /*0038*/ 	.byte	0x04, 0x17
        /*003a*/ 	.short	(.L_517 - .L_516)
.L_516:
        /*003c*/ 	.word	0x00000000
        /*0040*/ 	.short	0x0000
        /*0042*/ 	.short	0x0000
        /*0044*/ 	.byte	0x00, 0xf5, 0x21, 0x00


	//----- nvinfo : EIATTR_SPARSE_MMA_MASK
	.align		4
.L_517:
        /*0048*/ 	.byte	0x03, 0x50
        /*004a*/ 	.short	0x0000


	//----- nvinfo : EIATTR_MAXREG_COUNT
	.align		4
        /*004c*/ 	.byte	0x03, 0x1b
        /*004e*/ 	.short	0x00ff


	//----- nvinfo : EIATTR_MERCURY_ISA_VERSION
	.align		4
        /*0050*/ 	.byte	0x03, 0x5f
        /*0052*/ 	.short	0x0101


	//----- nvinfo : EIATTR_VRC_CTA_INIT_COUNT
	.align		4
        /*0054*/ 	.byte	0x02, 0x4a
	.zero		1
	.zero		1


	//----- nvinfo : EIATTR_EXIT_INSTR_OFFSETS
	.align		4
        /*0058*/ 	.byte	0x04, 0x1c
        /*005a*/ 	.short	(.L_519 - .L_518)


	//   ....[0]....
.L_518:
        /*005c*/ 	.word	0x00000090


	//   ....[1]....
        /*0060*/ 	.word	0x00000190


	//----- nvinfo : EIATTR_CBANK_PARAM_SIZE
	.align		4
.L_519:
        /*0064*/ 	.byte	0x03, 0x19
        /*0066*/ 	.short	0x0020


	//----- nvinfo : EIATTR_PARAM_CBANK
	.align		4
        /*0068*/ 	.byte	0x04, 0x0a
        /*006a*/ 	.short	(.L_521 - .L_520)
	.align		4
.L_520:
        /*006c*/ 	.word	index@(.nv.constant0._matrix_sub_flat)
        /*0070*/ 	.short	0x0380
        /*0072*/ 	.short	0x0020


	//----- nvinfo : EIATTR_SW_WAR
	.align		4
.L_521:
        /*0074*/ 	.byte	0x04, 0x36
        /*0076*/ 	.short	(.L_523 - .L_522)
.L_522:
        /*0078*/ 	.word	0x00000008
.L_523:


//--------------------- .nv.info._matrix_add_flat --------------------------
	.section	.nv.info._matrix_add_flat,"",@"SHT_CUDA_INFO"
	.sectionflags	@""
	.align	4


	//----- nvinfo : EIATTR_CUDA_API_VERSION
	.align		4
        /*0000*/ 	.byte	0x04, 0x37
        /*0002*/ 	.short	(.L_525 - .L_524)
.L_524:
        /*0004*/ 	.word	0x00000082


	//----- nvinfo : EIATTR_KPARAM_INFO
	.align		4
.L_525:
        /*0008*/ 	.byte	0x04, 0x17
        /*000a*/ 	.short	(.L_527 - .L_526)
.L_526:
        /*000c*/ 	.word	0x00000000
        /*0010*/ 	.short	0x0003
        /*0012*/ 	.short	0x0018
        /*0014*/ 	.byte	0x00, 0xf0, 0x21, 0x00


	//----- nvinfo : EIATTR_KPARAM_INFO
	.align		4
.L_527:
        /*0018*/ 	.byte	0x04, 0x17
        /*001a*/ 	.short	(.L_529 - .L_528)
.L_528:
        /*001c*/ 	.word	0x00000000
        /*0020*/ 	.short	0x0002
        /*0022*/ 	.short	0x0010
        /*0024*/ 	.byte	0x00, 0xf5, 0x21, 0x00


	//----- nvinfo : EIATTR_KPARAM_INFO
	.align		4
.L_529:
        /*0028*/ 	.byte	0x04, 0x17
        /*002a*/ 	.short	(.L_531 - .L_530)
.L_530:
        /*002c*/ 	.word	0x00000000
        /*0030*/ 	.short	0x0001
        /*0032*/ 	.short	0x0008
        /*0034*/ 	.byte	0x00, 0xf5, 0x21, 0x00


	//----- nvinfo : EIATTR_KPARAM_INFO
	.align		4
.L_531:
        /*0038*/ 	.byte	0x04, 0x17
        /*003a*/ 	.short	(.L_533 - .L_532)
.L_532:
        /*003c*/ 	.word	0x00000000
        /*0040*/ 	.short	0x0000
        /*0042*/ 	.short	0x0000
        /*0044*/ 	.byte	0x00, 0xf5, 0x21, 0x00


	//----- nvinfo : EIATTR_SPARSE_MMA_MASK
	.align		4
.L_533:
        /*0048*/ 	.byte	0x03, 0x50
        /*004a*/ 	.short	0x0000


	//----- nvinfo : EIATTR_MAXREG_COUNT
	.align		4
        /*004c*/ 	.byte	0x03, 0x1b
        /*004e*/ 	.short	0x00ff


	//----- nvinfo : EIATTR_MERCURY_ISA_VERSION
	.align		4
        /*0050*/ 	.byte	0x03, 0x5f
        /*0052*/ 	.short	0x0101


	//----- nvinfo : EIATTR_VRC_CTA_INIT_COUNT
	.align		4
        /*0054*/ 	.byte	0x02, 0x4a
	.zero		1
	.zero		1


	//----- nvinfo : EIATTR_EXIT_INSTR_OFFSETS
	.align		4
        /*0058*/ 	.byte	0x04, 0x1c
        /*005a*/ 	.short	(.L_535 - .L_534)


	//   ....[0]....
.L_534:
        /*005c*/ 	.word	0x00000090


	//   ....[1]....
        /*0060*/ 	.word	0x00000190


	//----- nvinfo : EIATTR_CBANK_PARAM_SIZE
	.align		4
.L_535:
        /*0064*/ 	.byte	0x03, 0x19
        /*0066*/ 	.short	0x0020


	//----- nvinfo : EIATTR_PARAM_CBANK
	.align		4
        /*0068*/ 	.byte	0x04, 0x0a
        /*006a*/ 	.short	(.L_537 - .L_536)
	.align		4
.L_536:
        /*006c*/ 	.word	index@(.nv.constant0._matrix_add_flat)
        /*0070*/ 	.short	0x0380
        /*0072*/ 	.short	0x0020


	//----- nvinfo : EIATTR_SW_WAR
	.align		4
.L_537:
        /*0074*/ 	.byte	0x04, 0x36
        /*0076*/ 	.short	(.L_539 - .L_538)
.L_538:
        /*0078*/ 	.word	0x00000008
.L_539:


//--------------------- .nv.callgraph             --------------------------
	.section	.nv.callgraph,"",@"SHT_CUDA_CALLGRAPH"
	.align	4
	.sectionentsize	8
	.align		4
        /*0000*/ 	.word	0x00000000
	.align		4
        /*0004*/ 	.word	0xffffffff
	.align		4
        /*0008*/ 	.word	index@(_matrix_div_t_left)
	.align		4
        /*000c*/ 	.word	index@(__assertfail)
	.align		4
        /*0010*/ 	.word	index@(_matrix_sub_t_left)
	.align		4
        /*0014*/ 	.word	index@(__assertfail)
	.align		4
        /*0018*/ 	.word	index@(_matrix_div_t_right)
	.align		4
        /*001c*/ 	.word	index@(__assertfail)
	.align		4
        /*0020*/ 	.word	index@(_matrix_mul_t_right)
	.align		4
        /*0024*/ 	.word	index@(__assertfail)
	.align		4
        /*0028*/ 	.word	index@(_matrix_sub_t_right)
	.align		4
        /*002c*/ 	.word	index@(__assertfail)
	.align		4
        /*0030*/ 	.word	index@(_matrix_add_t_right)
	.align		4
        /*0034*/ 	.word	index@(__assertfail)
	.align		4
        /*0038*/ 	.word	0x00000000
	.align		4
        /*003c*/ 	.word	0xfffffffe
	.align		4
        /*0040*/ 	.word	0x00000000
	.align		4
        /*0044*/ 	.word	0xfffffffd
	.align		4
        /*0048*/ 	.word	0x00000000
	.align		4
        /*004c*/ 	.word	0xfffffffc


//--------------------- .nv.constant4             --------------------------
	.section	.nv.constant4,"a",@progbits
	.align	8
	.align		8
.nv.constant4:
        /*0000*/ 	.dword	__unnamed_1
	.align		8
        /*0008*/ 	.dword	__unnamed_2
	.align		8
        /*0010*/ 	.dword	__unnamed_3
	.align		8
        /*0018*/ 	.dword	__unnamed_4
	.align		8
        /*0020*/ 	.dword	__unnamed_5
	.align		8
        /*0028*/ 	.dword	__unnamed_6
	.align		8
        /*0030*/ 	.dword	$str
	.align		8
        /*0038*/ 	.dword	$str$1
	.align		8
        /*0040*/ 	.dword	__assertfail


//--------------------- .text._Z11_relu_primePfS_m --------------------------
	.section	.text._Z11_relu_primePfS_m,"ax",@progbits
	.align	128
        .global         _Z11_relu_primePfS_m
        .type           _Z11_relu_primePfS_m,@function
        .size           _Z11_relu_primePfS_m,(.L_x_150 - _Z11_relu_primePfS_m)
        .other          _Z11_relu_primePfS_m,@"STO_CUDA_ENTRY STV_DEFAULT"
_Z11_relu_primePfS_m:
.text._Z11_relu_primePfS_m:
[----:B------:R-:W-:Y:S01]  /*0000*/  LDC R1, c[0x0][0x37c] ;  /* 0x0000df00ff017b82 */ /* 0x000fe20000000800 */
[----:B------:R-:W0:Y:S07]  /*0010*/  S2R R3, SR_TID.X ;  /* 0x0000000000037919 */ /* 0x000e2e0000002100 */
[----:B------:R-:W0:Y:S01]  /*0020*/  S2UR UR4, SR_CTAID.X ;  /* 0x00000000000479c3 */ /* 0x000e220000002500 */
[----:B------:R-:W1:Y:S07]  /*0030*/  LDCU.64 UR6, c[0x0][0x390] ;  /* 0x00007200ff0677ac */ /* 0x000e6e0008000a00 */
[----:B------:R-:W0:Y:S02]  /*0040*/  LDC R0, c[0x0][0x360] ;  /* 0x0000d800ff007b82 */ /* 0x000e240000000800 */
[----:B0-----:R-:W-:-:S05]  /*0050*/  IMAD R0, R0, UR4, R3 ;  /* 0x0000000400007c24 */ /* 0x001fca000f8e0203 */
[----:B-1----:R-:W-:Y:S02]  /*0060*/  ISETP.GE.U32.AND P0, PT, R0, UR6, PT ;  /* 0x0000000600007c0c */ /* 0x002fe4000bf06070 */
[----:B------:R-:W-:-:S04]  /*0070*/  SHF.R.S32.HI R3, RZ, 0x1f, R0 ;  /* 0x0000001fff037819 */ /* 0x000fc80000011400 */
[----:B------:R-:W-:-:S13]  /*0080*/  ISETP.GE.U32.AND.EX P0, PT, R3, UR7, PT, P0 ;  /* 0x0000000703007c0c */ /* 0x000fda000bf06100 */
[----:B------:R-:W-:Y:S05]  /*0090*/  @P0 EXIT ;  /* 0x000000000000094d */ /* 0x000fea0003800000 */
[----:B------:R-:W0:Y:S01]  /*00a0*/  LDCU.128 UR8, c[0x0][0x380] ;  /* 0x00007000ff0877ac */ /* 0x000e220008000c00 */
[C---:B------:R-:W-:Y:S01]  /*00b0*/  IMAD.SHL.U32 R4, R0.reuse, 0x4, RZ ;  /* 0x0000000400047824 */ /* 0x040fe200078e00ff */
[----:B------:R-:W-:Y:S01]  /*00c0*/  SHF.L.U64.HI R0, R0, 0x2, R3 ;  /* 0x0000000200007819 */ /* 0x000fe20000010203 */
[----:B------:R-:W1:Y:S03]  /*00d0*/  LDCU.64 UR4, c[0x0][0x358] ;  /* 0x00006b00ff0477ac */ /* 0x000e660008000a00 */
[----:B0-----:R-:W-:-:S04]  /*00e0*/  IADD3 R2, P0, PT, R4, UR10, RZ ;  /* 0x0000000a04027c10 */ /* 0x001fc8000ff1e0ff */
[----:B------:R-:W-:-:S05]  /*00f0*/  IADD3.X R3, PT, PT, R0, UR11, RZ, P0, !PT ;  /* 0x0000000b00037c10 */ /* 0x000fca00087fe4ff */
[----:B-1----:R-:W2:Y:S01]  /*0100*/  LDG.E R2, desc[UR4][R2.64] ;  /* 0x0000000402027981 */ /* 0x002ea2000c1e1900 */
[----:B------:R-:W-:Y:S01]  /*0110*/  IMAD.MOV.U32 R7, RZ, RZ, 0x3f800000 ;  /* 0x3f800000ff077424 */ /* 0x000fe200078e00ff */
[----:B------:R-:W-:-:S04]  /*0120*/  IADD3 R4, P1, PT, R4, UR8, RZ ;  /* 0x0000000804047c10 */ /* 0x000fc8000ff3e0ff */
[----:B------:R-:W-:Y:S02]  /*0130*/  IADD3.X R5, PT, PT, R0, UR9, RZ, P1, !PT ;  /* 0x0000000900057c10 */ /* 0x000fe40008ffe4ff */
[----:B--2---:R-:W-:-:S04]  /*0140*/  FSETP.GT.AND P0, PT, R2, RZ, PT ;  /* 0x000000ff0200720b */ /* 0x004fc80003f04000 */
[----:B------:R-:W-:-:S05]  /*0150*/  FSEL R7, R7, 0.0099999997764825820923, P0 ;  /* 0x3c23d70a07077808 */ /* 0x000fca0000000000 */
[----:B------:R-:W-:Y:S01]  /*0160*/  STG.E desc[UR4][R4.64], R7 ;  /* 0x0000000704007986 */ /* 0x000fe2000c101904 */
[----:B------:R-:W-:Y:S05]  /*0170*/  EXIT ;  /* 0x000000000000794d */ /* 0x000fea0003800000 */
.L_x_0:
[----:B------:R-:W-:-:S00]  /*0180*/  BRA `(.L_x_0) ;  /* 0xfffffffc00fc7947 */ /* 0x000fc0000383ffff */
[----:B------:R-:W-:-:S00]  /*0190*/  NOP ;  /* 0x0000000000007918 */ /* 0x000fc00000000000 */
        /* <DEDUP_REMOVED lines=14> */
.L_x_150:


//--------------------- .text._Z5_reluPfS_m       --------------------------
	.section	.text._Z5_reluPfS_m,"ax",@progbits
	.align	128
        .global         _Z5_reluPfS_m
        .type           _Z5_reluPfS_m,@function
        .size           _Z5_reluPfS_m,(.L_x_151 - _Z5_reluPfS_m)
        .other          _Z5_reluPfS_m,@"STO_CUDA_ENTRY STV_DEFAULT"
_Z5_reluPfS_m:
.text._Z5_reluPfS_m:
        /* <DEDUP_REMOVED lines=17> */
[----:B------:R-:W-:Y:S01]  /*0110*/  UMOV UR6, 0x47ae147b ;  /* 0x47ae147b00067882 */ /* 0x000fe20000000000 */
[----:B------:R-:W-:Y:S01]  /*0120*/  UMOV UR7, 0x3f847ae1 ;  /* 0x3f847ae100077882 */ /* 0x000fe20000000000 */
[----:B--2---:R-:W0:Y:S01]  /*0130*/  F2F.F64.F32 R2, R9 ;  /* 0x0000000900027310 */ /* 0x004e220000201800 */
[----:B------:R-:W-:Y:S01]  /*0140*/  FSETP.GT.AND P0, PT, R9, RZ, PT ;  /* 0x000000ff0900720b */ /* 0x000fe20003f04000 */
[----:B0-----:R-:W-:-:S12]  /*0150*/  DMUL R2, R2, UR6 ;  /* 0x0000000602027c28 */ /* 0x001fd80008000000 */
[----:B------:R-:W0:Y:S01]  /*0160*/  @!P0 F2F.F32.F64 R9, R2 ;  /* 0x0000000200098310 */ /* 0x000e220000301000 */
[----:B------:R-:W-:-:S04]  /*0170*/  IADD3 R6, P0, PT, R6, UR8, RZ ;  /* 0x0000000806067c10 */ /* 0x000fc8000ff1e0ff */
[----:B------:R-:W-:-:S05]  /*0180*/  IADD3.X R7, PT, PT, R0, UR9, RZ, P0, !PT ;  /* 0x0000000900077c10 */ /* 0x000fca00087fe4ff */
[----:B0-----:R-:W-:Y:S01]  /*0190*/  STG.E desc[UR4][R6.64], R9 ;  /* 0x0000000906007986 */ /* 0x001fe2000c101904 */
[----:B------:R-:W-:Y:S05]  /*01a0*/  EXIT ;  /* 0x000000000000794d */ /* 0x000fea0003800000 */
.L_x_1:
        /* <DEDUP_REMOVED lines=13> */
.L_x_151:


//--------------------- .text._Z11_matrix_negPfS_m --------------------------
	.section	.text._Z11_matrix_negPfS_m,"ax",@progbits
	.align	128
        .global         _Z11_matrix_negPfS_m
        .type           _Z11_matrix_negPfS_m,@function
        .size           _Z11_matrix_negPfS_m,(.L_x_152 - _Z11_matrix_negPfS_m)
        .other          _Z11_matrix_negPfS_m,@"STO_CUDA_ENTRY STV_DEFAULT"
_Z11_matrix_negPfS_m:
.text._Z11_matrix_negPfS_m:
        /* <DEDUP_REMOVED lines=17> */
[----:B------:R-:W-:-:S04]  /*0110*/  IADD3 R4, P0, PT, R4, UR8, RZ ;  /* 0x0000000804047c10 */ /* 0x000fc8000ff1e0ff */
[----:B------:R-:W-:Y:S01]  /*0120*/  IADD3.X R5, PT, PT, R0, UR9, RZ, P0, !PT ;  /* 0x0000000900057c10 */ /* 0x000fe200087fe4ff */
[----:B--2---:R-:W-:-:S05]  /*0130*/  FADD R7, -R2, -RZ ;  /* 0x800000ff02077221 */ /* 0x004fca0000000100 */
[----:B------:R-:W-:Y:S01]  /*0140*/  STG.E desc[UR4][R4.64], R7 ;  /* 0x0000000704007986 */ /* 0x000fe2000c101904 */
[----:B------:R-:W-:Y:S05]  /*0150*/  EXIT ;  /* 0x000000000000794d */ /* 0x000fea0003800000 */
.L_x_2:
        /* <DEDUP_REMOVED lines=10> */
.L_x_152:


//--------------------- .text._Z7_sqwarePfS_m     --------------------------
	.section	.text._Z7_sqwarePfS_m,"ax",@progbits
	.align	128
        .global         _Z7_sqwarePfS_m
        .type           _Z7_sqwarePfS_m,@function
        .size           _Z7_sqwarePfS_m,(.L_x_153 - _Z7_sqwarePfS_m)
        .other          _Z7_sqwarePfS_m,@"STO_CUDA_ENTRY STV_DEFAULT"
_Z7_sqwarePfS_m:
.text._Z7_sqwarePfS_m:
        /* <DEDUP_REMOVED lines=19> */
[----:B--2---:R-:W-:-:S05]  /*0130*/  FMUL R7, R2, R2 ;  /* 0x0000000202077220 */ /* 0x004fca0000400000 */
[----:B------:R-:W-:Y:S01]  /*0140*/  STG.E desc[UR4][R4.64], R7 ;  /* 0x0000000704007986 */ /* 0x000fe2000c101904 */
[----:B------:R-:W-:Y:S05]  /*0150*/  EXIT ;  /* 0x000000000000794d */ /* 0x000fea0003800000 */
.L_x_3:
        /* <DEDUP_REMOVED lines=10> */
.L_x_153:


//--------------------- .text._Z18_scalar_matrix_divPffS_m --------------------------
	.section	.text._Z18_scalar_matrix_divPffS_m,"ax",@progbits
	.align	128
        .global         _Z18_scalar_matrix_divPffS_m
        .type           _Z18_scalar_matrix_divPffS_m,@function
        .size           _Z18_scalar_matrix_divPffS_m,(.L_x_133 - _Z18_scalar_matrix_divPffS_m)
        .other          _Z18_scalar_matrix_divPffS_m,@"STO_CUDA_ENTRY STV_DEFAULT"
_Z18_scalar_matrix_divPffS_m:
.text._Z18_scalar_matrix_divPffS_m:
        /* <DEDUP_REMOVED lines=10> */
[----:B------:R-:W0:Y:S01]  /*00a0*/  LDCU.64 UR6, c[0x0][0x390] ;  /* 0x00007200ff0677ac */ /* 0x000e220008000a00 */
[C---:B------:R-:W-:Y:S01]  /*00b0*/  IMAD.SHL.U32 R4, R2.reuse, 0x4, RZ ;  /* 0x0000000402047824 */ /* 0x040fe200078e00ff */
[----:B------:R-:W-:Y:S01]  /*00c0*/  SHF.L.U64.HI R2, R2, 0x2, R3 ;  /* 0x0000000202027819 */ /* 0x000fe20000010203 */
[----:B------:R-:W1:Y:S03]  /*00d0*/  LDCU.64 UR4, c[0x0][0x358] ;  /* 0x00006b00ff0477ac */ /* 0x000e660008000a00 */
[----:B0-----:R-:W-:Y:S01]  /*00e0*/  IADD3 R6, P0, PT, R4, UR6, RZ ;  /* 0x0000000604067c10 */ /* 0x001fe2000ff1e0ff */
[----:B------:R-:W0:Y:S03]  /*00f0*/  LDCU UR6, c[0x0][0x388] ;  /* 0x00007100ff0677ac */ /* 0x000e260008000800 */
[----:B------:R-:W-:-:S06]  /*0100*/  IADD3.X R7, PT, PT, R2, UR7, RZ, P0, !PT ;  /* 0x0000000702077c10 */ /* 0x000fcc00087fe4ff */
[----:B-1----:R-:W2:Y:S01]  /*0110*/  LDG.E R7, desc[UR4][R6.64] ;  /* 0x0000000406077981 */ /* 0x002ea2000c1e1900 */
[----:B------:R-:W-:Y:S01]  /*0120*/  BSSY.RECONVERGENT B0, `(.L_x_4) ;  /* 0x000000d000007945 */ /* 0x000fe20003800200 */
[----:B0-----:R-:W-:Y:S01]  /*0130*/  IMAD.U32 R10, RZ, RZ, UR6 ;  /* 0x00000006ff0a7e24 */ /* 0x001fe2000f8e00ff */
[----:B--2---:R-:W0:Y:S08]  /*0140*/  MUFU.RCP R0, R7 ;  /* 0x0000000700007308 */ /* 0x004e300000001000 */
[----:B------:R-:W1:Y:S01]  /*0150*/  FCHK P0, R10, R7 ;  /* 0x000000070a007302 */ /* 0x000e620000000000 */
[----:B0-----:R-:W-:-:S04]  /*0160*/  FFMA R3, -R7, R0, 1 ;  /* 0x3f80000007037423 */ /* 0x001fc80000000100 */
[----:B------:R-:W-:-:S04]  /*0170*/  FFMA R0, R0, R3, R0 ;  /* 0x0000000300007223 */ /* 0x000fc80000000000 */
[----:B------:R-:W-:-:S04]  /*0180*/  FFMA R3, R0, UR6, RZ ;  /* 0x0000000600037c23 */ /* 0x000fc800080000ff */
[----:B------:R-:W-:-:S04]  /*0190*/  FFMA R8, -R7, R3, UR6 ;  /* 0x0000000607087e23 */ /* 0x000fc80008000103 */
[----:B------:R-:W-:Y:S01]  /*01a0*/  FFMA R3, R0, R8, R3 ;  /* 0x0000000800037223 */ /* 0x000fe20000000003 */
[----:B-1----:R-:W-:Y:S06]  /*01b0*/  @!P0 BRA `(.L_x_5) ;  /* 0x00000000000c8947 */ /* 0x002fec0003800000 */
[----:B------:R-:W-:-:S07]  /*01c0*/  MOV R6, 0x1e0 ;  /* 0x000001e000067802 */ /* 0x000fce0000000f00 */
[----:B------:R-:W-:Y:S05]  /*01d0*/  CALL.REL.NOINC `($__internal_0_$__cuda_sm3x_div_rn_noftz_f32_slowpath) ;  /* 0x00000000001c7944 */ /* 0x000fea0003c00000 */
[----:B------:R-:W-:-:S07]  /*01e0*/  IMAD.MOV.U32 R3, RZ, RZ, R0 ;  /* 0x000000ffff037224 */ /* 0x000fce00078e0000 */
.L_x_5:
[----:B------:R-:W-:Y:S05]  /*01f0*/  BSYNC.RECONVERGENT B0 ;  /* 0x0000000000007941 */ /* 0x000fea0003800200 */
.L_x_4:
[----:B------:R-:W0:Y:S02]  /*0200*/  LDCU.64 UR6, c[0x0][0x380] ;  /* 0x00007000ff0677ac */ /* 0x000e240008000a00 */
[----:B0-----:R-:W-:-:S04]  /*0210*/  IADD3 R4, P0, PT, R4, UR6, RZ ;  /* 0x0000000604047c10 */ /* 0x001fc8000ff1e0ff */
[----:B------:R-:W-:-:S05]  /*0220*/  IADD3.X R5, PT, PT, R2, UR7, RZ, P0, !PT ;  /* 0x0000000702057c10 */ /* 0x000fca00087fe4ff */
[----:B------:R-:W-:Y:S01]  /*0230*/  STG.E desc[UR4][R4.64], R3 ;  /* 0x0000000304007986 */ /* 0x000fe2000c101904 */
[----:B------:R-:W-:Y:S05]  /*0240*/  EXIT ;  /* 0x000000000000794d */ /* 0x000fea0003800000 */
        .weak           $__internal_0_$__cuda_sm3x_div_rn_noftz_f32_slowpath
        .type           $__internal_0_$__cuda_sm3x_div_rn_noftz_f32_slowpath,@function
        .size           $__internal_0_$__cuda_sm3x_div_rn_noftz_f32_slowpath,(.L_x_133 - $__internal_0_$__cuda_sm3x_div_rn_noftz_f32_slowpath)
$__internal_0_$__cuda_sm3x_div_rn_noftz_f32_slowpath:
[----:B------:R-:W0:Y:S01]  /*0250*/  LDC R3, c[0x0][0x388] ;  /* 0x0000e200ff037b82 */ /* 0x000e220000000800 */
[----:B------:R-:W-:Y:S01]  /*0260*/  SHF.R.U32.HI R0, RZ, 0x17, R7 ;  /* 0x00000017ff007819 */ /* 0x000fe20000011607 */
[----:B------:R-:W1:Y:S01]  /*0270*/  LDCU UR6, c[0x0][0x388] ;  /* 0x00007100ff0677ac */ /* 0x000e620008000800 */
[----:B------:R-:W-:Y:S02]  /*0280*/  BSSY.RECONVERGENT B1, `(.L_x_6) ;  /* 0x0000064000017945 */ /* 0x000fe40003800200 */
[----:B------:R-:W-:-:S05]  /*0290*/  LOP3.LUT R8, R0, 0xff, RZ, 0xc0, !PT ;  /* 0x000000ff00087812 */ /* 0x000fca00078ec0ff */
[----:B------:R-:W-:-:S05]  /*02a0*/  VIADD R12, R8, 0xffffffff ;  /* 0xffffffff080c7836 */ /* 0x000fca0000000000 */
[----:B------:R-:W-:Y:S01]  /*02b0*/  ISETP.GT.U32.AND P0, PT, R12, 0xfd, PT ;  /* 0x000000fd0c00780c */ /* 0x000fe20003f04070 */
[----:B-1----:R-:W-:Y:S01]  /*02c0*/  IMAD.U32 R9, RZ, RZ, UR6 ;  /* 0x00000006ff097e24 */ /* 0x002fe2000f8e00ff */
[----:B0-----:R-:W-:-:S04]  /*02d0*/  SHF.R.U32.HI R0, RZ, 0x17, R3 ;  /* 0x00000017ff007819 */ /* 0x001fc80000011603 */
[----:B------:R-:W-:-:S05]  /*02e0*/  LOP3.LUT R5, R0, 0xff, RZ, 0xc0, !PT ;  /* 0x000000ff00057812 */ /* 0x000fca00078ec0ff */
[----:B------:R-:W-:-:S05]  /*02f0*/  VIADD R11, R5, 0xffffffff ;  /* 0xffffffff050b7836 */ /* 0x000fca0000000000 */
[----:B------:R-:W-:-:S13]  /*0300*/  ISETP.GT.U32.OR P0, PT, R11, 0xfd, P0 ;  /* 0x000000fd0b00780c */ /* 0x000fda0000704470 */
[----:B------:R-:W-:Y:S01]  /*0310*/  @!P0 IMAD.MOV.U32 R10, RZ, RZ, RZ ;  /* 0x000000ffff0a8224 */ /* 0x000fe200078e00ff */
[----:B------:R-:W-:Y:S06]  /*0320*/  @!P0 BRA `(.L_x_7) ;  /* 0x0000000000608947 */ /* 0x000fec0003800000 */
[----:B------:R-:W-:Y:S01]  /*0330*/  FSETP.GTU.FTZ.AND P0, PT, |R3|, +INF , PT ;  /* 0x7f8000000300780b */ /* 0x000fe20003f1c200 */
[----:B------:R-:W-:Y:S01]  /*0340*/  IMAD.MOV.U32 R0, RZ, RZ, R7 ;  /* 0x000000ffff007224 */ /* 0x000fe200078e0007 */
[----:B------:R-:W-:-:S04]  /*0350*/  FSETP.GTU.FTZ.AND P1, PT, |R7|, +INF , PT ;  /* 0x7f8000000700780b */ /* 0x000fc80003f3c200 */
[----:B------:R-:W-:-:S13]  /*0360*/  PLOP3.LUT P0, PT, P0, P1, PT, 0xf8, 0x8f ;  /* 0x00000000008f781c */ /* 0x000fda0000703f70 */
[----:B------:R-:W-:Y:S05]  /*0370*/  @P0 BRA `(.L_x_8) ;  /* 0x00000004004c0947 */ /* 0x000fea0003800000 */
[----:B------:R-:W-:-:S13]  /*0380*/  LOP3.LUT P0, RZ, R7, 0x7fffffff, R9, 0xc8, !PT ;  /* 0x7fffffff07ff7812 */ /* 0x000fda000780c809 */
[----:B------:R-:W-:Y:S05]  /*0390*/  @!P0 BRA `(.L_x_9) ;  /* 0x00000004003c8947 */ /* 0x000fea0003800000 */
[C---:B------:R-:W-:Y:S02]  /*03a0*/  FSETP.NEU.FTZ.AND P2, PT, |R3|.reuse, +INF , PT ;  /* 0x7f8000000300780b */ /* 0x040fe40003f5d200 */
[----:B------:R-:W-:Y:S02]  /*03b0*/  FSETP.NEU.FTZ.AND P1, PT, |R0|, +INF , PT ;  /* 0x7f8000000000780b */ /* 0x000fe40003f3d200 */
[----:B------:R-:W-:-:S11]  /*03c0*/  FSETP.NEU.FTZ.AND P0, PT, |R3|, +INF , PT ;  /* 0x7f8000000300780b */ /* 0x000fd60003f1d200 */
[----:B------:R-:W-:Y:S05]  /*03d0*/  @!P1 BRA !P2, `(.L_x_9) ;  /* 0x00000004002c9947 */ /* 0x000fea0005000000 */
[----:B------:R-:W-:-:S04]  /*03e0*/  LOP3.LUT P2, RZ, R9, 0x7fffffff, RZ, 0xc0, !PT ;  /* 0x7fffffff09ff7812 */ /* 0x000fc8000784c0ff */
[----:B------:R-:W-:-:S13]  /*03f0*/  PLOP3.LUT P1, PT, P1, P2, PT, 0x2f, 0xf2 ;  /* 0x0000000000f2781c */ /* 0x000fda0000f24577 */
[----:B------:R-:W-:Y:S05]  /*0400*/  @P1 BRA `(.L_x_10) ;  /* 0x0000000400181947 */ /* 0x000fea0003800000 */
[----:B------:R-:W-:-:S04]  /*0410*/  LOP3.LUT P1, RZ, R7, 0x7fffffff, RZ, 0xc0, !PT ;  /* 0x7fffffff07ff7812 */ /* 0x000fc8000782c0ff */
[----:B------:R-:W-:-:S13]  /*0420*/  PLOP3.LUT P0, PT, P0, P1, PT, 0x2f, 0xf2 ;  /* 0x0000000000f2781c */ /* 0x000fda0000702577 */
[----:B------:R-:W-:Y:S05]  /*0430*/  @P0 BRA `(.L_x_11) ;  /* 0x0000000400000947 */ /* 0x000fea0003800000 */
[----:B------:R-:W-:Y:S02]  /*0440*/  ISETP.GE.AND P0, PT, R11, RZ, PT ;  /* 0x000000ff0b00720c */ /* 0x000fe40003f06270 */
[----:B------:R-:W-:-:S11]  /*0450*/  ISETP.GE.AND P1, PT, R12, RZ, PT ;  /* 0x000000ff0c00720c */ /* 0x000fd60003f26270 */
[----:B------:R-:W-:Y:S02]  /*0460*/  @P0 IMAD.MOV.U32 R10, RZ, RZ, RZ ;  /* 0x000000ffff0a0224 */ /* 0x000fe400078e00ff */
[----:B------:R-:W-:Y:S01]  /*0470*/  @!P0 FFMA R9, R3, 1.84467440737095516160e+19, RZ ;  /* 0x5f80000003098823 */ /* 0x000fe200000000ff */
[----:B------:R-:W-:Y:S02]  /*0480*/  @!P0 IMAD.MOV.U32 R10, RZ, RZ, -0x40 ;  /* 0xffffffc0ff0a8424 */ /* 0x000fe400078e00ff */
[----:B------:R-:W-:Y:S02]  /*0490*/  @!P1 FFMA R7, R0, 1.84467440737095516160e+19, RZ ;  /* 0x5f80000000079823 */ /* 0x000fe400000000ff */
[----:B------:R-:W-:-:S07]  /*04a0*/  @!P1 VIADD R10, R10, 0x40 ;  /* 0x000000400a0a9836 */ /* 0x000fce0000000000 */
.L_x_7:
[----:B------:R-:W-:Y:S01]  /*04b0*/  LEA R0, R8, 0xc0800000, 0x17 ;  /* 0xc080000008007811 */ /* 0x000fe200078eb8ff */
[----:B------:R-:W-:Y:S01]  /*04c0*/  VIADD R5, R5, 0xffffff81 ;  /* 0xffffff8105057836 */ /* 0x000fe20000000000 */
[----:B------:R-:W-:Y:S03]  /*04d0*/  BSSY.RECONVERGENT B2, `(.L_x_12) ;  /* 0x0000035000027945 */ /* 0x000fe60003800200 */
[----:B------:R-:W-:Y:S02]  /*04e0*/  IMAD.IADD R7, R7, 0x1, -R0 ;  /* 0x0000000107077824 */ /* 0x000fe400078e0a00 */
[C---:B------:R-:W-:Y:S01]  /*04f0*/  IMAD R0, R5.reuse, -0x800000, R9 ;  /* 0xff80000005007824 */ /* 0x040fe200078e0209 */
[----:B------:R-:W-:Y:S01]  /*0500*/  IADD3 R5, PT, PT, R5, 0x7f, -R8 ;  /* 0x0000007f05057810 */ /* 0x000fe20007ffe808 */
[----:B------:R-:W0:Y:S01]  /*0510*/  MUFU.RCP R3, R7 ;  /* 0x0000000700037308 */ /* 0x000e220000001000 */
[----:B------:R-:W-:-:S03]  /*0520*/  FADD.FTZ R11, -R7, -RZ ;  /* 0x800000ff070b7221 */ /* 0x000fc60000010100 */
[----:B------:R-:W-:Y:S02]  /*0530*/  IMAD.IADD R5, R5, 0x1, R10 ;  /* 0x0000000105057824 */ /* 0x000fe400078e020a */
[----:B0-----:R-:W-:-:S04]  /*0540*/  FFMA R12, R3, R11, 1 ;  /* 0x3f800000030c7423 */ /* 0x001fc8000000000b */
[----:B------:R-:W-:-:S04]  /*0550*/  FFMA R14, R3, R12, R3 ;  /* 0x0000000c030e7223 */ /* 0x000fc80000000003 */
[----:B------:R-:W-:-:S04]  /*0560*/  FFMA R3, R0, R14, RZ ;  /* 0x0000000e00037223 */ /* 0x000fc800000000ff */
[----:B------:R-:W-:-:S04]  /*0570*/  FFMA R12, R11, R3, R0 ;  /* 0x000000030b0c7223 */ /* 0x000fc80000000000 */
[----:B------:R-:W-:-:S04]  /*0580*/  FFMA R9, R14, R12, R3 ;  /* 0x0000000c0e097223 */ /* 0x000fc80000000003 */
[----:B------:R-:W-:-:S04]  /*0590*/  FFMA R12, R11, R9, R0 ;  /* 0x000000090b0c7223 */ /* 0x000fc80000000000 */
[----:B------:R-:W-:-:S05]  /*05a0*/  FFMA R0, R14, R12, R9 ;  /* 0x0000000c0e007223 */ /* 0x000fca0000000009 */
[----:B------:R-:W-:-:S04]  /*05b0*/  SHF.R.U32.HI R3, RZ, 0x17, R0 ;  /* 0x00000017ff037819 */ /* 0x000fc80000011600 */
[----:B------:R-:W-:-:S05]  /*05c0*/  LOP3.LUT R3, R3, 0xff, RZ, 0xc0, !PT ;  /* 0x000000ff03037812 */ /* 0x000fca00078ec0ff */
[----:B------:R-:W-:-:S04]  /*05d0*/  IMAD.IADD R7, R3, 0x1, R5 ;  /* 0x0000000103077824 */ /* 0x000fc800078e0205 */
[----:B------:R-:W-:-:S05]  /*05e0*/  VIADD R3, R7, 0xffffffff ;  /* 0xffffffff07037836 */ /* 0x000fca0000000000 */
[----:B------:R-:W-:-:S13]  /*05f0*/  ISETP.GE.U32.AND P0, PT, R3, 0xfe, PT ;  /* 0x000000fe0300780c */ /* 0x000fda0003f06070 */
[----:B------:R-:W-:Y:S05]  /*0600*/  @!P0 BRA `(.L_x_13) ;  /* 0x0000000000808947 */ /* 0x000fea0003800000 */
[----:B------:R-:W-:-:S13]  /*0610*/  ISETP.GT.AND P0, PT, R7, 0xfe, PT ;  /* 0x000000fe0700780c */ /* 0x000fda0003f04270 */
[----:B------:R-:W-:Y:S05]  /*0620*/  @P0 BRA `(.L_x_14) ;  /* 0x00000000006c0947 */ /* 0x000fea0003800000 */
[----:B------:R-:W-:-:S13]  /*0630*/  ISETP.GE.AND P0, PT, R7, 0x1, PT ;  /* 0x000000010700780c */ /* 0x000fda0003f06270 */
[----:B------:R-:W-:Y:S05]  /*0640*/  @P0 BRA `(.L_x_15) ;  /* 0x0000000000740947 */ /* 0x000fea0003800000 */
[----:B------:R-:W-:Y:S02]  /*0650*/  ISETP.GE.AND P0, PT, R7, -0x18, PT ;  /* 0xffffffe80700780c */ /* 0x000fe40003f06270 */
[----:B------:R-:W-:-:S11]  /*0660*/  LOP3.LUT R0, R0, 0x80000000, RZ, 0xc0, !PT ;  /* 0x8000000000007812 */ /* 0x000fd600078ec0ff */
[----:B------:R-:W-:Y:S05]  /*0670*/  @!P0 BRA `(.L_x_15) ;  /* 0x0000000000688947 */ /* 0x000fea0003800000 */
[CCC-:B------:R-:W-:Y:S01]  /*0680*/  FFMA.RZ R3, R14.reuse, R12.reuse, R9.reuse ;  /* 0x0000000c0e037223 */ /* 0x1c0fe2000000c009 */
[C---:B------:R-:W-:Y:S02]  /*0690*/  VIADD R10, R7.reuse, 0x20 ;  /* 0x00000020070a7836 */ /* 0x040fe40000000000 */
[CCC-:B------:R-:W-:Y:S01]  /*06a0*/  FFMA.RM R8, R14.reuse, R12.reuse, R9.reuse ;  /* 0x0000000c0e087223 */ /* 0x1c0fe20000004009 */
[----:B------:R-:W-:Y:S02]  /*06b0*/  ISETP.NE.AND P2, PT, R7, RZ, PT ;  /* 0x000000ff0700720c */ /* 0x000fe40003f45270 */
[----:B------:R-:W-:Y:S01]  /*06c0*/  LOP3.LUT R5, R3, 0x7fffff, RZ, 0xc0, !PT ;  /* 0x007fffff03057812 */ /* 0x000fe200078ec0ff */
[----:B------:R-:W-:Y:S01]  /*06d0*/  FFMA.RP R3, R14, R12, R9 ;  /* 0x0000000c0e037223 */ /* 0x000fe20000008009 */
[----:B------:R-:W-:Y:S01]  /*06e0*/  ISETP.NE.AND P1, PT, R7, RZ, PT ;  /* 0x000000ff0700720c */ /* 0x000fe20003f25270 */
[----:B------:R-:W-:Y:S01]  /*06f0*/  IMAD.MOV R7, RZ, RZ, -R7 ;  /* 0x000000ffff077224 */ /* 0x000fe200078e0a07 */
[----:B------:R-:W-:-:S02]  /*0700*/  LOP3.LUT R5, R5, 0x800000, RZ, 0xfc, !PT ;  /* 0x0080000005057812 */ /* 0x000fc400078efcff */
[----:B------:R-:W-:Y:S02]  /*0710*/  FSETP.NEU.FTZ.AND P0, PT, R3, R8, PT ;  /* 0x000000080300720b */ /* 0x000fe40003f1d000 */
[----:B------:R-:W-:Y:S02]  /*0720*/  SHF.L.U32 R10, R5, R10, RZ ;  /* 0x0000000a050a7219 */ /* 0x000fe400000006ff */
[----:B------:R-:W-:Y:S02]  /*0730*/  SEL R8, R7, RZ, P2 ;  /* 0x000000ff07087207 */ /* 0x000fe40001000000 */
[----:B------:R-:W-:Y:S02]  /*0740*/  ISETP.NE.AND P1, PT, R10, RZ, P1 ;  /* 0x000000ff0a00720c */ /* 0x000fe40000f25270 */
[----:B------:R-:W-:Y:S02]  /*0750*/  SHF.R.U32.HI R8, RZ, R8, R5 ;  /* 0x00000008ff087219 */ /* 0x000fe40000011605 */
[----:B------:R-:W-:-:S02]  /*0760*/  PLOP3.LUT P0, PT, P0, P1, PT, 0xf8, 0x8f ;  /* 0x00000000008f781c */ /* 0x000fc40000703f70 */
[----:B------:R-:W-:Y:S02]  /*0770*/  SHF.R.U32.HI R10, RZ, 0x1, R8 ;  /* 0x00000001ff0a7819 */ /* 0x000fe40000011608 */
[----:B------:R-:W-:-:S04]  /*0780*/  SEL R3, RZ, 0x1, !P0 ;  /* 0x00000001ff037807 */ /* 0x000fc80004000000 */
[----:B------:R-:W-:-:S04]  /*0790*/  LOP3.LUT R3, R3, 0x1, R10, 0xf8, !PT ;  /* 0x0000000103037812 */ /* 0x000fc800078ef80a */
[----:B------:R-:W-:-:S05]  /*07a0*/  LOP3.LUT R3, R3, R8, RZ, 0xc0, !PT ;  /* 0x0000000803037212 */ /* 0x000fca00078ec0ff */
[----:B------:R-:W-:-:S05]  /*07b0*/  IMAD.IADD R3, R10, 0x1, R3 ;  /* 0x000000010a037824 */ /* 0x000fca00078e0203 */
[----:B------:R-:W-:Y:S01]  /*07c0*/  LOP3.LUT R0, R3, R0, RZ, 0xfc, !PT ;  /* 0x0000000003007212 */ /* 0x000fe200078efcff */
[----:B------:R-:W-:Y:S06]  /*07d0*/  BRA `(.L_x_15) ;  /* 0x0000000000107947 */ /* 0x000fec0003800000 */
.L_x_14:
[----:B------:R-:W-:-:S04]  /*07e0*/  LOP3.LUT R0, R0, 0x80000000, RZ, 0xc0, !PT ;  /* 0x8000000000007812 */ /* 0x000fc800078ec0ff */
[----:B------:R-:W-:Y:S01]  /*07f0*/  LOP3.LUT R0, R0, 0x7f800000, RZ, 0xfc, !PT ;  /* 0x7f80000000007812 */ /* 0x000fe200078efcff */
[----:B------:R-:W-:Y:S06]  /*0800*/  BRA `(.L_x_15) ;  /* 0x0000000000047947 */ /* 0x000fec0003800000 */
.L_x_13:
[----:B------:R-:W-:-:S07]  /*0810*/  IMAD R0, R5, 0x800000, R0 ;  /* 0x0080000005007824 */ /* 0x000fce00078e0200 */
.L_x_15:
[----:B------:R-:W-:Y:S05]  /*0820*/  BSYNC.RECONVERGENT B2 ;  /* 0x0000000000027941 */ /* 0x000fea0003800200 */
.L_x_12:
[----:B------:R-:W-:Y:S05]  /*0830*/  BRA `(.L_x_16) ;  /* 0x0000000000207947 */ /* 0x000fea0003800000 */
.L_x_11:
[----:B------:R-:W-:-:S04]  /*0840*/  LOP3.LUT R0, R7, 0x80000000, R9, 0x48, !PT ;  /* 0x8000000007007812 */ /* 0x000fc800078e4809 */
[----:B------:R-:W-:Y:S01]  /*0850*/  LOP3.LUT R0, R0, 0x7f800000, RZ, 0xfc, !PT ;  /* 0x7f80000000007812 */ /* 0x000fe200078efcff */
[----:B------:R-:W-:Y:S06]  /*0860*/  BRA `(.L_x_16) ;  /* 0x0000000000147947 */ /* 0x000fec0003800000 */
.L_x_10:
[----:B------:R-:W-:Y:S01]  /*0870*/  LOP3.LUT R0, R7, 0x80000000, R9, 0x48, !PT ;  /* 0x8000000007007812 */ /* 0x000fe200078e4809 */
[----:B------:R-:W-:Y:S06]  /*0880*/  BRA `(.L_x_16) ;  /* 0x00000000000c7947 */ /* 0x000fec0003800000 */
.L_x_9:
[----:B------:R-:W0:Y:S01]  /*0890*/  MUFU.RSQ R0, -QNAN ;  /* 0xffc0000000007908 */ /* 0x000e220000001400 */
[----:B------:R-:W-:Y:S05]  /*08a0*/  BRA `(.L_x_16) ;  /* 0x0000000000047947 */ /* 0x000fea0003800000 */
.L_x_8:
[----:B------:R-:W-:-:S07]  /*08b0*/  FADD.FTZ R0, R0, R3 ;  /* 0x0000000300007221 */ /* 0x000fce0000010000 */
.L_x_16:
[----:B------:R-:W-:Y:S05]  /*08c0*/  BSYNC.RECONVERGENT B1 ;  /* 0x0000000000017941 */ /* 0x000fea0003800200 */
.L_x_6:
[----:B------:R-:W-:-:S04]  /*08d0*/  IMAD.MOV.U32 R7, RZ, RZ, 0x0 ;  /* 0x00000000ff077424 */ /* 0x000fc800078e00ff */
[----:B0-----:R-:W-:Y:S05]  /*08e0*/  RET.REL.NODEC R6 `(_Z18_scalar_matrix_divPffS_m) ;  /* 0xfffffff406c47950 */ /* 0x001fea0003c3ffff */
.L_x_17:
        /* <DEDUP_REMOVED lines=9> */
.L_x_133:


//--------------------- .text._Z18_scalar_matrix_subPffS_m --------------------------
	.section	.text._Z18_scalar_matrix_subPffS_m,"ax",@progbits
	.align	128
        .global         _Z18_scalar_matrix_subPffS_m
        .type           _Z18_scalar_matrix_subPffS_m,@function
        .size           _Z18_scalar_matrix_subPffS_m,(.L_x_155 - _Z18_scalar_matrix_subPffS_m)
        .other          _Z18_scalar_matrix_subPffS_m,@"STO_CUDA_ENTRY STV_DEFAULT"
_Z18_scalar_matrix_subPffS_m:
.text._Z18_scalar_matrix_subPffS_m:
        /* <DEDUP_REMOVED lines=13> */
[----:B------:R-:W1:Y:S01]  /*00d0*/  LDCU.64 UR4, c[0x0][0x358] ;  /* 0x00006b00ff0477ac */ /* 0x000e620008000a00 */
[----:B------:R-:W2:Y:S02]  /*00e0*/  LDCU.64 UR8, c[0x0][0x380] ;  /* 0x00007000ff0877ac */ /* 0x000ea40008000a00 */
[----:B0-----:R-:W-:Y:S01]  /*00f0*/  IADD3 R2, P0, PT, R4, UR6, RZ ;  /* 0x0000000604027c10 */ /* 0x001fe2000ff1e0ff */
[----:B------:R-:W0:Y:S03]  /*0100*/  LDCU UR6, c[0x0][0x388] ;  /* 0x00007100ff0677ac */ /* 0x000e260008000800 */
[----:B------:R-:W-:-:S05]  /*0110*/  IADD3.X R3, PT, PT, R0, UR7, RZ, P0, !PT ;  /* 0x0000000700037c10 */ /* 0x000fca00087fe4ff */
[----:B-1----:R-:W0:Y:S01]  /*0120*/  LDG.E R2, desc[UR4][R2.64] ;  /* 0x0000000402027981 */ /* 0x002e22000c1e1900 */
[----:B--2---:R-:W-:-:S04]  /*0130*/  IADD3 R4, P0, PT, R4, UR8, RZ ;  /* 0x0000000804047c10 */ /* 0x004fc8000ff1e0ff */
[----:B------:R-:W-:Y:S01]  /*0140*/  IADD3.X R5, PT, PT, R0, UR9, RZ, P0, !PT ;  /* 0x0000000900057c10 */ /* 0x000fe200087fe4ff */
[----:B0-----:R-:W-:-:S05]  /*0150*/  FADD R7, -R2, UR6 ;  /* 0x0000000602077e21 */ /* 0x001fca0008000100 */
[----:B------:R-:W-:Y:S01]  /*0160*/  STG.E desc[UR4][R4.64], R7 ;  /* 0x0000000704007986 */ /* 0x000fe2000c101904 */
[----:B------:R-:W-:Y:S05]  /*0170*/  EXIT ;  /* 0x000000000000794d */ /* 0x000fea0003800000 */
.L_x_18:
        /* <DEDUP_REMOVED lines=16> */
.L_x_155:


//--------------------- .text._Z18_matrix_scalar_divPfS_fm --------------------------
	.section	.text._Z18_matrix_scalar_divPfS_fm,"ax",@progbits
	.align	128
        .global         _Z18_matrix_scalar_divPfS_fm
        .type           _Z18_matrix_scalar_divPfS_fm,@function
        .size           _Z18_matrix_scalar_divPfS_fm,(.L_x_134 - _Z18_matrix_scalar_divPfS_fm)
        .other          _Z18_matrix_scalar_divPfS_fm,@"STO_CUDA_ENTRY STV_DEFAULT"
_Z18_matrix_scalar_divPfS_fm:
.text._Z18_matrix_scalar_divPfS_fm:
        /* <DEDUP_REMOVED lines=13> */
[----:B------:R-:W1:Y:S01]  /*00d0*/  LDC R9, c[0x0][0x390] ;  /* 0x0000e400ff097b82 */ /* 0x000e620000000800 */
[----:B------:R-:W2:Y:S02]  /*00e0*/  LDCU.64 UR4, c[0x0][0x358] ;  /* 0x00006b00ff0477ac */ /* 0x000ea40008000a00 */
[----:B0-----:R-:W-:-:S04]  /*00f0*/  IADD3 R6, P0, PT, R4, UR6, RZ ;  /* 0x0000000604067c10 */ /* 0x001fc8000ff1e0ff */
[----:B------:R-:W-:-:S05]  /*0100*/  IADD3.X R7, PT, PT, R2, UR7, RZ, P0, !PT ;  /* 0x0000000702077c10 */ /* 0x000fca00087fe4ff */
[----:B--2---:R-:W2:Y:S01]  /*0110*/  LDG.E R0, desc[UR4][R6.64] ;  /* 0x0000000406007981 */ /* 0x004ea2000c1e1900 */
[----:B-1----:R-:W0:Y:S01]  /*0120*/  MUFU.RCP R3, R9 ;  /* 0x0000000900037308 */ /* 0x002e220000001000 */
[----:B------:R-:W-:Y:S01]  /*0130*/  BSSY.RECONVERGENT B0, `(.L_x_19) ;  /* 0x000000b000007945 */ /* 0x000fe20003800200 */
[----:B0-----:R-:W-:-:S04]  /*0140*/  FFMA R8, R3, -R9, 1 ;  /* 0x3f80000003087423 */ /* 0x001fc80000000809 */
[----:B------:R-:W-:Y:S02]  /*0150*/  FFMA R3, R3, R8, R3 ;  /* 0x0000000803037223 */ /* 0x000fe40000000003 */
[----:B--2---:R-:W0:Y:S02]  /*0160*/  FCHK P0, R0, R9 ;  /* 0x0000000900007302 */ /* 0x004e240000000000 */
[----:B------:R-:W-:-:S04]  /*0170*/  FFMA R5, R0, R3, RZ ;  /* 0x0000000300057223 */ /* 0x000fc800000000ff */
[----:B------:R-:W-:-:S04]  /*0180*/  FFMA R8, R5, -R9, R0 ;  /* 0x8000000905087223 */ /* 0x000fc80000000000 */
[----:B------:R-:W-:Y:S01]  /*0190*/  FFMA R3, R3, R8, R5 ;  /* 0x0000000803037223 */ /* 0x000fe20000000005 */
[----:B0-----:R-:W-:Y:S06]  /*01a0*/  @!P0 BRA `(.L_x_20) ;  /* 0x00000000000c8947 */ /* 0x001fec0003800000 */
[----:B------:R-:W-:-:S07]  /*01b0*/  MOV R6, 0x1d0 ;  /* 0x000001d000067802 */ /* 0x000fce0000000f00 */
[----:B------:R-:W-:Y:S05]  /*01c0*/  CALL.REL.NOINC `($__internal_1_$__cuda_sm3x_div_rn_noftz_f32_slowpath) ;  /* 0x00000000001c7944 */ /* 0x000fea0003c00000 */
[----:B------:R-:W-:-:S07]  /*01d0*/  IMAD.MOV.U32 R3, RZ, RZ, R0 ;  /* 0x000000ffff037224 */ /* 0x000fce00078e0000 */
.L_x_20:
[----:B------:R-:W-:Y:S05]  /*01e0*/  BSYNC.RECONVERGENT B0 ;  /* 0x0000000000007941 */ /* 0x000fea0003800200 */
.L_x_19:
[----:B------:R-:W0:Y:S02]  /*01f0*/  LDCU.64 UR6, c[0x0][0x380] ;  /* 0x00007000ff0677ac */ /* 0x000e240008000a00 */
[----:B0-----:R-:W-:-:S04]  /*0200*/  IADD3 R4, P0, PT, R4, UR6, RZ ;  /* 0x0000000604047c10 */ /* 0x001fc8000ff1e0ff */
[----:B------:R-:W-:-:S05]  /*0210*/  IADD3.X R5, PT, PT, R2, UR7, RZ, P0, !PT ;  /* 0x0000000702057c10 */ /* 0x000fca00087fe4ff */
[----:B------:R-:W-:Y:S01]  /*0220*/  STG.E desc[UR4][R4.64], R3 ;  /* 0x0000000304007986 */ /* 0x000fe2000c101904 */
[----:B------:R-:W-:Y:S05]  /*0230*/  EXIT ;  /* 0x000000000000794d */ /* 0x000fea0003800000 */
        .weak           $__internal_1_$__cuda_sm3x_div_rn_noftz_f32_slowpath
        .type           $__internal_1_$__cuda_sm3x_div_rn_noftz_f32_slowpath,@function
        .size           $__internal_1_$__cuda_sm3x_div_rn_noftz_f32_slowpath,(.L_x_134 - $__internal_1_$__cuda_sm3x_div_rn_noftz_f32_slowpath)
$__internal_1_$__cuda_sm3x_div_rn_noftz_f32_slowpath:
[----:B------:R-:W0:Y:S01]  /*0240*/  LDC R3, c[0x0][0x390] ;  /* 0x0000e400ff037b82 */ /* 0x000e220000000800 */
[--C-:B------:R-:W-:Y:S01]  /*0250*/  SHF.R.U32.HI R5, RZ, 0x17, R0.reuse ;  /* 0x00000017ff057819 */ /* 0x100fe20000011600 */
[----:B------:R-:W1:Y:S01]  /*0260*/  LDCU UR6, c[0x0][0x390] ;  /* 0x00007200ff0677ac */ /* 0x000e620008000800 */
[----:B------:R-:W-:Y:S01]  /*0270*/  BSSY.RECONVERGENT B1, `(.L_x_21) ;  /* 0x0000064000017945 */ /* 0x000fe20003800200 */
[----:B------:R-:W-:Y:S01]  /*0280*/  IMAD.MOV.U32 R8, RZ, RZ, R0 ;  /* 0x000000ffff087224 */ /* 0x000fe200078e0000 */
[----:B------:R-:W-:-:S05]  /*0290*/  LOP3.LUT R5, R5, 0xff, RZ, 0xc0, !PT ;  /* 0x000000ff05057812 */ /* 0x000fca00078ec0ff */
[----:B------:R-:W-:Y:S02]  /*02a0*/  VIADD R11, R5, 0xffffffff ;  /* 0xffffffff050b7836 */ /* 0x000fe40000000000 */
[----:B-1----:R-:W-:Y:S01]  /*02b0*/  IMAD.U32 R9, RZ, RZ, UR6 ;  /* 0x00000006ff097e24 */ /* 0x002fe2000f8e00ff */
[----:B0-----:R-:W-:-:S04]  /*02c0*/  SHF.R.U32.HI R7, RZ, 0x17, R3 ;  /* 0x00000017ff077819 */ /* 0x001fc80000011603 */
[----:B------:R-:W-:-:S05]  /*02d0*/  LOP3.LUT R7, R7, 0xff, RZ, 0xc0, !PT ;  /* 0x000000ff07077812 */ /* 0x000fca00078ec0ff */
[----:B------:R-:W-:-:S05]  /*02e0*/  VIADD R12, R7, 0xffffffff ;  /* 0xffffffff070c7836 */ /* 0x000fca0000000000 */
[----:B------:R-:W-:-:S04]  /*02f0*/  ISETP.GT.U32.AND P0, PT, R12, 0xfd, PT ;  /* 0x000000fd0c00780c */ /* 0x000fc80003f04070 */
[----:B------:R-:W-:-:S13]  /*0300*/  ISETP.GT.U32.OR P0, PT, R11, 0xfd, P0 ;  /* 0x000000fd0b00780c */ /* 0x000fda0000704470 */
[----:B------:R-:W-:Y:S01]  /*0310*/  @!P0 IMAD.MOV.U32 R10, RZ, RZ, RZ ;  /* 0x000000ffff0a8224 */ /* 0x000fe200078e00ff */
[----:B------:R-:W-:Y:S06]  /*0320*/  @!P0 BRA `(.L_x_22) ;  /* 0x00000000005c8947 */ /* 0x000fec0003800000 */
[----:B------:R-:W-:Y:S02]  /*0330*/  FSETP.GTU.FTZ.AND P1, PT, |R3|, +INF , PT ;  /* 0x7f8000000300780b */ /* 0x000fe40003f3c200 */
        /* <DEDUP_REMOVED lines=22> */
.L_x_22:
        /* <DEDUP_REMOVED lines=29> */
[CC--:B------:R-:W-:Y:S01]  /*0670*/  FFMA.RZ R3, R12.reuse, R8.reuse, R13 ;  /* 0x000000080c037223 */ /* 0x0c0fe2000000c00d */
[C---:B------:R-:W-:Y:S01]  /*0680*/  VIADD R10, R7.reuse, 0x20 ;  /* 0x00000020070a7836 */ /* 0x040fe20000000000 */
[C---:B------:R-:W-:Y:S02]  /*0690*/  ISETP.NE.AND P2, PT, R7.reuse, RZ, PT ;  /* 0x000000ff0700720c */ /* 0x040fe40003f45270 */
[----:B------:R-:W-:Y:S01]  /*06a0*/  ISETP.NE.AND P1, PT, R7, RZ, PT ;  /* 0x000000ff0700720c */ /* 0x000fe20003f25270 */
[----:B------:R-:W-:Y:S01]  /*06b0*/  IMAD.MOV R7, RZ, RZ, -R7 ;  /* 0x000000ffff077224 */ /* 0x000fe200078e0a07 */
[----:B------:R-:W-:Y:S01]  /*06c0*/  LOP3.LUT R5, R3, 0x7fffff, RZ, 0xc0, !PT ;  /* 0x007fffff03057812 */ /* 0x000fe200078ec0ff */
[CCC-:B------:R-:W-:Y:S01]  /*06d0*/  FFMA.RP R3, R12.reuse, R8.reuse, R13.reuse ;  /* 0x000000080c037223 */ /* 0x1c0fe2000000800d */
[----:B------:R-:W-:Y:S02]  /*06e0*/  FFMA.RM R8, R12, R8, R13 ;  /* 0x000000080c087223 */ /* 0x000fe4000000400d */
[----:B------:R-:W-:-:S03]  /*06f0*/  LOP3.LUT R5, R5, 0x800000, RZ, 0xfc, !PT ;  /* 0x0080000005057812 */ /* 0x000fc600078efcff */
        /* <DEDUP_REMOVED lines=13> */
.L_x_29:
[----:B------:R-:W-:-:S04]  /*07d0*/  LOP3.LUT R0, R0, 0x80000000, RZ, 0xc0, !PT ;  /* 0x8000000000007812 */ /* 0x000fc800078ec0ff */
[----:B------:R-:W-:Y:S01]  /*07e0*/  LOP3.LUT R0, R0, 0x7f800000, RZ, 0xfc, !PT ;  /* 0x7f80000000007812 */ /* 0x000fe200078efcff */
[----:B------:R-:W-:Y:S06]  /*07f0*/  BRA `(.L_x_30) ;  /* 0x0000000000047947 */ /* 0x000fec0003800000 */
.L_x_28:
[----:B------:R-:W-:-:S07]  /*0800*/  IMAD R0, R5, 0x800000, R0 ;  /* 0x0080000005007824 */ /* 0x000fce00078e0200 */
.L_x_30:
[----:B------:R-:W-:Y:S05]  /*0810*/  BSYNC.RECONVERGENT B2 ;  /* 0x0000000000027941 */ /* 0x000fea0003800200 */
.L_x_27:
[----:B------:R-:W-:Y:S05]  /*0820*/  BRA `(.L_x_31) ;  /* 0x0000000000207947 */ /* 0x000fea0003800000 */
.L_x_26:
[----:B------:R-:W-:-:S04]  /*0830*/  LOP3.LUT R0, R9, 0x80000000, R8, 0x48, !PT ;  /* 0x8000000009007812 */ /* 0x000fc800078e4808 */
[----:B------:R-:W-:Y:S01]  /*0840*/  LOP3.LUT R0, R0, 0x7f800000, RZ, 0xfc, !PT ;  /* 0x7f80000000007812 */ /* 0x000fe200078efcff */
[----:B------:R-:W-:Y:S06]  /*0850*/  BRA `(.L_x_31) ;  /* 0x0000000000147947 */ /* 0x000fec0003800000 */
.L_x_25:
[----:B------:R-:W-:Y:S01]  /*0860*/  LOP3.LUT R0, R9, 0x80000000, R8, 0x48, !PT ;  /* 0x8000000009007812 */ /* 0x000fe200078e4808 */
[----:B------:R-:W-:Y:S06]  /*0870*/  BRA `(.L_x_31) ;  /* 0x00000000000c7947 */ /* 0x000fec0003800000 */
.L_x_24:
[----:B------:R-:W0:Y:S01]  /*0880*/  MUFU.RSQ R0, -QNAN ;  /* 0xffc0000000007908 */ /* 0x000e220000001400 */
[----:B------:R-:W-:Y:S05]  /*0890*/  BRA `(.L_x_31) ;  /* 0x0000000000047947 */ /* 0x000fea0003800000 */
.L_x_23:
[----:B------:R-:W-:-:S07]  /*08a0*/  FADD.FTZ R0, R0, R3 ;  /* 0x0000000300007221 */ /* 0x000fce0000010000 */
.L_x_31:
[----:B------:R-:W-:Y:S05]  /*08b0*/  BSYNC.RECONVERGENT B1 ;  /* 0x0000000000017941 */ /* 0x000fea0003800200 */
.L_x_21:
[----:B------:R-:W-:-:S04]  /*08c0*/  IMAD.MOV.U32 R7, RZ, RZ, 0x0 ;  /* 0x00000000ff077424 */ /* 0x000fc800078e00ff */
[----:B0-----:R-:W-:Y:S05]  /*08d0*/  RET.REL.NODEC R6 `(_Z18_matrix_scalar_divPfS_fm) ;  /* 0xfffffff406c87950 */ /* 0x001fea0003c3ffff */
.L_x_32:
        /* <DEDUP_REMOVED lines=10> */
.L_x_134:


//--------------------- .text._Z18_matrix_scalar_mulPfS_fm --------------------------
	.section	.text._Z18_matrix_scalar_mulPfS_fm,"ax",@progbits
	.align	128
        .global         _Z18_matrix_scalar_mulPfS_fm
        .type           _Z18_matrix_scalar_mulPfS_fm,@function
        .size           _Z18_matrix_scalar_mulPfS_fm,(.L_x_157 - _Z18_matrix_scalar_mulPfS_fm)
        .other          _Z18_matrix_scalar_mulPfS_fm,@"STO_CUDA_ENTRY STV_DEFAULT"
_Z18_matrix_scalar_mulPfS_fm:
.text._Z18_matrix_scalar_mulPfS_fm:
        /* <DEDUP_REMOVED lines=13> */
[----:B------:R-:W1:Y:S01]  /*00d0*/  LDCU.64 UR4, c[0x0][0x358] ;  /* 0x00006b00ff0477ac */ /* 0x000e620008000a00 */
[----:B------:R-:W2:Y:S02]  /*00e0*/  LDCU UR6, c[0x0][0x390] ;  /* 0x00007200ff0677ac */ /* 0x000ea40008000800 */
[----:B0-----:R-:W-:-:S04]  /*00f0*/  IADD3 R2, P0, PT, R4, UR10, RZ ;  /* 0x0000000a04027c10 */ /* 0x001fc8000ff1e0ff */
[----:B------:R-:W-:-:S05]  /*0100*/  IADD3.X R3, PT, PT, R0, UR11, RZ, P0, !PT ;  /* 0x0000000b00037c10 */ /* 0x000fca00087fe4ff */
[----:B-1----:R-:W2:Y:S01]  /*0110*/  LDG.E R2, desc[UR4][R2.64] ;  /* 0x0000000402027981 */ /* 0x002ea2000c1e1900 */
[----:B------:R-:W-:-:S04]  /*0120*/  IADD3 R4, P0, PT, R4, UR8, RZ ;  /* 0x0000000804047c10 */ /* 0x000fc8000ff1e0ff */
[----:B------:R-:W-:Y:S01]  /*0130*/  IADD3.X R5, PT, PT, R0, UR9, RZ, P0, !PT ;  /* 0x0000000900057c10 */ /* 0x000fe200087fe4ff */
[----:B--2---:R-:W-:-:S05]  /*0140*/  FMUL R7, R2, UR6 ;  /* 0x0000000602077c20 */ /* 0x004fca0008400000 */
[----:B------:R-:W-:Y:S01]  /*0150*/  STG.E desc[UR4][R4.64], R7 ;  /* 0x0000000704007986 */ /* 0x000fe2000c101904 */
[----:B------:R-:W-:Y:S05]  /*0160*/  EXIT ;  /* 0x000000000000794d */ /* 0x000fea0003800000 */
.L_x_33:
        /* <DEDUP_REMOVED lines=9> */
.L_x_157:


//--------------------- .text._Z18_matrix_scalar_subPfS_fm --------------------------
	.section	.text._Z18_matrix_scalar_subPfS_fm,"ax",@progbits
	.align	128
        .global         _Z18_matrix_scalar_subPfS_fm
        .type           _Z18_matrix_scalar_subPfS_fm,@function
        .size           _Z18_matrix_scalar_subPfS_fm,(.L_x_158 - _Z18_matrix_scalar_subPfS_fm)
        .other          _Z18_matrix_scalar_subPfS_fm,@"STO_CUDA_ENTRY STV_DEFAULT"
_Z18_matrix_scalar_subPfS_fm:
.text._Z18_matrix_scalar_subPfS_fm:
        /* <DEDUP_REMOVED lines=20> */
[----:B--2---:R-:W-:-:S05]  /*0140*/  FADD R7, R2, -UR6 ;  /* 0x8000000602077e21 */ /* 0x004fca0008000000 */
[----:B------:R-:W-:Y:S01]  /*0150*/  STG.E desc[UR4][R4.64], R7 ;  /* 0x0000000704007986 */ /* 0x000fe2000c101904 */
[----:B------:R-:W-:Y:S05]  /*0160*/  EXIT ;  /* 0x000000000000794d */ /* 0x000fea0003800000 */
.L_x_34:
        /* <DEDUP_REMOVED lines=9> */
.L_x_158:


//--------------------- .text._Z18_matrix_scalar_addPfS_fm --------------------------
	.section	.text._Z18_matrix_scalar_addPfS_fm,"ax",@progbits
	.align	128
        .global         _Z18_matrix_scalar_addPfS_fm
        .type           _Z18_matrix_scalar_addPfS_fm,@function
        .size           _Z18_matrix_scalar_addPfS_fm,(.L_x_159 - _Z18_matrix_scalar_addPfS_fm)
        .other          _Z18_matrix_scalar_addPfS_fm,@"STO_CUDA_ENTRY STV_DEFAULT"
_Z18_matrix_scalar_addPfS_fm:
.text._Z18_matrix_scalar_addPfS_fm:
        /* <DEDUP_REMOVED lines=20> */
[----:B--2---:R-:W-:-:S05]  /*0140*/  FADD R7, R2, UR6 ;  /* 0x0000000602077e21 */ /* 0x004fca0008000000 */
[----:B------:R-:W-:Y:S01]  /*0150*/  STG.E desc[UR4][R4.64], R7 ;  /* 0x0000000704007986 */ /* 0x000fe2000c101904 */
[----:B------:R-:W-:Y:S05]  /*0160*/  EXIT ;  /* 0x000000000000794d */ /* 0x000fea0003800000 */
.L_x_35:
        /* <DEDUP_REMOVED lines=9> */
.L_x_159:


//--------------------- .text._matrix_div_t_left  --------------------------
	.section	.text._matrix_div_t_left,"ax",@progbits
	.align	128
        .global         _matrix_div_t_left
        .type           _matrix_div_t_left,@function
        .size           _matrix_div_t_left,(.L_x_137 - _matrix_div_t_left)
        .other          _matrix_div_t_left,@"STO_CUDA_ENTRY STV_DEFAULT"
_matrix_div_t_left:
.text._matrix_div_t_left:
[----:B------:R-:W0:Y:S01]  /*0000*/  LDC R1, c[0x0][0x37c] ;  /* 0x0000df00ff017b82 */ /* 0x000e220000000800 */
[----:B------:R-:W1:Y:S07]  /*0010*/  S2R R0, SR_TID.X ;  /* 0x0000000000007919 */ /* 0x000e6e0000002100 */
[----:B------:R-:W1:Y:S01]  /*0020*/  S2UR UR4, SR_CTAID.X ;  /* 0x00000000000479c3 */ /* 0x000e620000002500 */
[----:B------:R-:W2:Y:S07]  /*0030*/  LDCU.64 UR6, c[0x0][0x3a8] ;  /* 0x00007500ff0677ac */ /* 0x000eae0008000a00 */
[----:B------:R-:W1:Y:S02]  /*0040*/  LDC R17, c[0x0][0x360] ;  /* 0x0000d800ff117b82 */ /* 0x000e640000000800 */
[----:B-1----:R-:W-:-:S05]  /*0050*/  IMAD R17, R17, UR4, R0 ;  /* 0x0000000411117c24 */ /* 0x002fca000f8e0200 */
[----:B--2---:R-:W-:Y:S02]  /*0060*/  ISETP.GE.U32.AND P0, PT, R17, UR6, PT ;  /* 0x0000000611007c0c */ /* 0x004fe4000bf06070 */
[----:B------:R-:W-:-:S04]  /*0070*/  SHF.R.S32.HI R16, RZ, 0x1f, R17 ;  /* 0x0000001fff107819 */ /* 0x000fc80000011411 */
[----:B------:R-:W-:-:S13]  /*0080*/  ISETP.GE.U32.AND.EX P0, PT, R16, UR7, PT, P0 ;  /* 0x0000000710007c0c */ /* 0x000fda000bf06100 */
[----:B0-----:R-:W-:Y:S05]  /*0090*/  @P0 EXIT ;  /* 0x000000000000094d */ /* 0x001fea0003800000 */
[----:B------:R-:W0:Y:S01]  /*00a0*/  LDCU.64 UR10, c[0x0][0x3a0] ;  /* 0x00007400ff0a77ac */ /* 0x000e220008000a00 */
[----:B------:R-:W-:Y:S01]  /*00b0*/  BSSY.RECONVERGENT B0, `(.L_x_36) ;  /* 0x0000024000007945 */ /* 0x000fe20003800200 */
[----:B------:R-:W1:Y:S01]  /*00c0*/  LDCU.64 UR8, c[0x0][0x398] ;  /* 0x00007300ff0877ac */ /* 0x000e620008000a00 */
[----:B0-----:R-:W-:Y:S02]  /*00d0*/  IMAD R0, R16, UR10, RZ ;  /* 0x0000000a10007c24 */ /* 0x001fe4000f8e02ff */
[C---:B------:R-:W-:Y:S01]  /*00e0*/  IMAD.WIDE.U32 R2, R17.reuse, UR10, RZ ;  /* 0x0000000a11027c25 */ /* 0x040fe2000f8e00ff */
[----:B-1----:R-:W-:Y:S02]  /*00f0*/  UIMAD UR6, UR11, UR8, URZ ;  /* 0x000000080b0672a4 */ /* 0x002fe4000f8e02ff */
[----:B------:R-:W-:Y:S01]  /*0100*/  UIMAD.WIDE.U32 UR4, UR10, UR8, URZ ;  /* 0x000000080a0472a5 */ /* 0x000fe2000f8e00ff */
[----:B------:R-:W-:Y:S01]  /*0110*/  IMAD R5, R17, UR11, R0 ;  /* 0x0000000b11057c24 */ /* 0x000fe2000f8e0200 */
[----:B------:R-:W-:-:S03]  /*0120*/  UIMAD UR6, UR10, UR9, UR6 ;  /* 0x000000090a0672a4 */ /* 0x000fc6000f8e0206 */
[----:B------:R-:W-:Y:S01]  /*0130*/  IMAD.IADD R4, R3, 0x1, R5 ;  /* 0x0000000103047824 */ /* 0x000fe200078e0205 */
[----:B------:R-:W-:-:S06]  /*0140*/  UIADD3 UR7, UPT, UPT, UR5, UR6, URZ ;  /* 0x0000000605077290 */ /* 0x000fcc000fffe0ff */
[----:B------:R-:W-:-:S04]  /*0150*/  LOP3.LUT R0, R4, UR7, RZ, 0xfc, !PT ;  /* 0x0000000704007c12 */ /* 0x000fc8000f8efcff */
[----:B------:R-:W-:-:S13]  /*0160*/  ISETP.NE.U32.AND P0, PT, R0, RZ, PT ;  /* 0x000000ff0000720c */ /* 0x000fda0003f05070 */
[----:B------:R-:W-:Y:S05]  /*0170*/  @P0 BRA `(.L_x_37) ;  /* 0x00000000004c0947 */ /* 0x000fea0003800000 */
[----:B------:R-:W0:Y:S01]  /*0180*/  I2F.U32.RP R0, UR4 ;  /* 0x0000000400007d06 */ /* 0x000e220008209000 */
[----:B------:R-:W-:-:S07]  /*0190*/  ISETP.NE.U32.AND P1, PT, RZ, UR4, PT ;  /* 0x00000004ff007c0c */ /* 0x000fce000bf25070 */
[----:B0-----:R-:W0:Y:S02]  /*01a0*/  MUFU.RCP R0, R0 ;  /* 0x0000000000007308 */ /* 0x001e240000001000 */
[----:B0-----:R-:W-:-:S06]  /*01b0*/  VIADD R4, R0, 0xffffffe ;  /* 0x0ffffffe00047836 */ /* 0x001fcc0000000000 */
[----:B------:R0:W1:Y:S02]  /*01c0*/  F2I.FTZ.U32.TRUNC.NTZ R5, R4 ;  /* 0x0000000400057305 */ /* 0x000064000021f000 */
[----:B0-----:R-:W-:Y:S02]  /*01d0*/  IMAD.MOV.U32 R4, RZ, RZ, RZ ;  /* 0x000000ffff047224 */ /* 0x001fe400078e00ff */
[----:B-1----:R-:W-:-:S04]  /*01e0*/  IMAD.MOV R3, RZ, RZ, -R5 ;  /* 0x000000ffff037224 */ /* 0x002fc800078e0a05 */
[----:B------:R-:W-:-:S04]  /*01f0*/  IMAD R3, R3, UR4, RZ ;  /* 0x0000000403037c24 */ /* 0x000fc8000f8e02ff */
[----:B------:R-:W-:-:S04]  /*0200*/  IMAD.HI.U32 R5, R5, R3, R4 ;  /* 0x0000000305057227 */ /* 0x000fc800078e0004 */
[----:B------:R-:W-:Y:S02]  /*0210*/  IMAD.MOV.U32 R3, RZ, RZ, RZ ;  /* 0x000000ffff037224 */ /* 0x000fe400078e00ff */
[----:B------:R-:W-:-:S05]  /*0220*/  IMAD.HI.U32 R5, R5, R2, RZ ;  /* 0x0000000205057227 */ /* 0x000fca00078e00ff */
[----:B------:R-:W-:-:S05]  /*0230*/  IADD3 R5, PT, PT, -R5, RZ, RZ ;  /* 0x000000ff05057210 */ /* 0x000fca0007ffe1ff */
[----:B------:R-:W-:-:S05]  /*0240*/  IMAD R2, R5, UR4, R2 ;  /* 0x0000000405027c24 */ /* 0x000fca000f8e0202 */
[----:B------:R-:W-:-:S13]  /*0250*/  ISETP.GE.U32.AND P0, PT, R2, UR4, PT ;  /* 0x0000000402007c0c */ /* 0x000fda000bf06070 */
[----:B------:R-:W-:-:S05]  /*0260*/  @P0 VIADD R2, R2, -UR4 ;  /* 0x8000000402020c36 */ /* 0x000fca0008000000 */
[----:B------:R-:W-:-:S13]  /*0270*/  ISETP.GE.U32.AND P0, PT, R2, UR4, PT ;  /* 0x0000000402007c0c */ /* 0x000fda000bf06070 */
[----:B------:R-:W-:Y:S01]  /*0280*/  @P0 VIADD R2, R2, -UR4 ;  /* 0x8000000402020c36 */ /* 0x000fe20008000000 */
[----:B------:R-:W-:Y:S01]  /*0290*/  @!P1 LOP3.LUT R2, RZ, UR4, RZ, 0x33, !PT ;  /* 0x00000004ff029c12 */ /* 0x000fe2000f8e33ff */
[----:B------:R-:W-:Y:S06]  /*02a0*/  BRA `(.L_x_38) ;  /* 0x0000000000107947 */ /* 0x000fec0003800000 */
.L_x_37:
[----:B------:R-:W-:-:S07]  /*02b0*/  MOV R0, 0x2d0 ;  /* 0x000002d000007802 */ /* 0x000fce0000000f00 */
[----:B------:R-:W-:Y:S05]  /*02c0*/  CALL.REL.NOINC `($__internal_3_$__cuda_sm20_rem_u64) ;  /* 0x0000000800747944 */ /* 0x000fea0003c00000 */
[----:B------:R-:W-:Y:S01]  /*02d0*/  IMAD.MOV.U32 R2, RZ, RZ, R4 ;  /* 0x000000ffff027224 */ /* 0x000fe200078e0004 */
[----:B------:R-:W-:-:S07]  /*02e0*/  MOV R3, R5 ;  /* 0x0000000500037202 */ /* 0x000fce0000000f00 */
.L_x_38:
[----:B------:R-:W-:Y:S05]  /*02f0*/  BSYNC.RECONVERGENT B0 ;  /* 0x0000000000007941 */ /* 0x000fea0003800200 */
.L_x_36:
[----:B------:R-:W0:Y:S01]  /*0300*/  LDCU UR4, c[0x0][0x39c] ;  /* 0x00007380ff0477ac */ /* 0x000e220008000800 */
[----:B------:R-:W-:Y:S01]  /*0310*/  BSSY.RECONVERGENT B0, `(.L_x_39) ;  /* 0x000001d000007945 */ /* 0x000fe20003800200 */
[----:B0-----:R-:W-:-:S04]  /*0320*/  LOP3.LUT R0, R16, UR4, RZ, 0xfc, !PT ;  /* 0x0000000410007c12 */ /* 0x001fc8000f8efcff */
[----:B------:R-:W-:-:S13]  /*0330*/  ISETP.NE.U32.AND P0, PT, R0, RZ, PT ;  /* 0x000000ff0000720c */ /* 0x000fda0003f05070 */
[----:B------:R-:W-:Y:S05]  /*0340*/  @P0 BRA `(.L_x_40) ;  /* 0x0000000000540947 */ /* 0x000fea0003800000 */
[----:B------:R-:W0:Y:S02]  /*0350*/  LDCU UR4, c[0x0][0x398] ;  /* 0x00007300ff0477ac */ /* 0x000e240008000800 */
[----:B0-----:R-:W0:Y:S01]  /*0360*/  I2F.U32.RP R0, UR4 ;  /* 0x0000000400007d06 */ /* 0x001e220008209000 */
[----:B------:R-:W-:-:S07]  /*0370*/  ISETP.NE.U32.AND P2, PT, RZ, UR4, PT ;  /* 0x00000004ff007c0c */ /* 0x000fce000bf45070 */
[----:B0-----:R-:W0:Y:S02]  /*0380*/  MUFU.RCP R0, R0 ;  /* 0x0000000000007308 */ /* 0x001e240000001000 */
[----:B0-----:R-:W-:-:S06]  /*0390*/  VIADD R4, R0, 0xffffffe ;  /* 0x0ffffffe00047836 */ /* 0x001fcc0000000000 */
[----:B------:R0:W1:Y:S02]  /*03a0*/  F2I.FTZ.U32.TRUNC.NTZ R5, R4 ;  /* 0x0000000400057305 */ /* 0x000064000021f000 */
[----:B0-----:R-:W-:Y:S02]  /*03b0*/  IMAD.MOV.U32 R4, RZ, RZ, RZ ;  /* 0x000000ffff047224 */ /* 0x001fe400078e00ff */
[----:B-1----:R-:W-:-:S04]  /*03c0*/  IMAD.MOV R7, RZ, RZ, -R5 ;  /* 0x000000ffff077224 */ /* 0x002fc800078e0a05 */
[----:B------:R-:W-:-:S04]  /*03d0*/  IMAD R7, R7, UR4, RZ ;  /* 0x0000000407077c24 */ /* 0x000fc8000f8e02ff */
[----:B------:R-:W-:-:S06]  /*03e0*/  IMAD.HI.U32 R6, R5, R7, R4 ;  /* 0x0000000705067227 */ /* 0x000fcc00078e0004 */
[----:B------:R-:W-:-:S04]  /*03f0*/  IMAD.HI.U32 R4, R6, R17, RZ ;  /* 0x0000001106047227 */ /* 0x000fc800078e00ff */
[----:B------:R-:W-:-:S04]  /*0400*/  IMAD.MOV R6, RZ, RZ, -R4 ;  /* 0x000000ffff067224 */ /* 0x000fc800078e0a04 */
[----:B------:R-:W-:-:S05]  /*0410*/  IMAD R5, R6, UR4, R17 ;  /* 0x0000000406057c24 */ /* 0x000fca000f8e0211 */
[----:B------:R-:W-:-:S13]  /*0420*/  ISETP.GE.U32.AND P0, PT, R5, UR4, PT ;  /* 0x0000000405007c0c */ /* 0x000fda000bf06070 */
[----:B------:R-:W-:Y:S01]  /*0430*/  @P0 IADD3 R5, PT, PT, R5, -UR4, RZ ;  /* 0x8000000405050c10 */ /* 0x000fe2000fffe0ff */
[----:B------:R-:W-:-:S03]  /*0440*/  @P0 VIADD R4, R4, 0x1 ;  /* 0x0000000104040836 */ /* 0x000fc60000000000 */
[----:B------:R-:W-:Y:S01]  /*0450*/  ISETP.GE.U32.AND P1, PT, R5, UR4, PT ;  /* 0x0000000405007c0c */ /* 0x000fe2000bf26070 */
[----:B------:R-:W-:-:S12]  /*0460*/  IMAD.MOV.U32 R5, RZ, RZ, RZ ;  /* 0x000000ffff057224 */ /* 0x000fd800078e00ff */
[----:B------:R-:W-:Y:S01]  /*0470*/  @P1 VIADD R4, R4, 0x1 ;  /* 0x0000000104041836 */ /* 0x000fe20000000000 */
[----:B------:R-:W-:Y:S01]  /*0480*/  @!P2 LOP3.LUT R4, RZ, UR4, RZ, 0x33, !PT ;  /* 0x00000004ff04ac12 */ /* 0x000fe2000f8e33ff */
[----:B------:R-:W-:Y:S06]  /*0490*/  BRA `(.L_x_41) ;  /* 0x0000000000107947 */ /* 0x000fec0003800000 */
.L_x_40:
[----:B------:R-:W-:-:S07]  /*04a0*/  MOV R0, 0x4c0 ;  /* 0x000004c000007802 */ /* 0x000fce0000000f00 */
[----:B------:R-:W-:Y:S05]  /*04b0*/  CALL.REL.NOINC `($__internal_2_$__cuda_sm20_div_u64) ;  /* 0x0000000000e07944 */ /* 0x000fea0003c00000 */
[----:B------:R-:W-:Y:S01]  /*04c0*/  IMAD.MOV.U32 R4, RZ, RZ, R6 ;  /* 0x000000ffff047224 */ /* 0x000fe200078e0006 */
[----:B------:R-:W-:-:S07]  /*04d0*/  MOV R5, R7 ;  /* 0x0000000700057202 */ /* 0x000fce0000000f00 */
.L_x_41:
[----:B------:R-:W-:Y:S05]  /*04e0*/  BSYNC.RECONVERGENT B0 ;  /* 0x0000000000007941 */ /* 0x000fea0003800200 */
.L_x_39:
[----:B------:R-:W0:Y:S01]  /*04f0*/  LDCU.64 UR4, c[0x0][0x3a8] ;  /* 0x00007500ff0477ac */ /* 0x000e220008000a00 */
[----:B------:R-:W-:Y:S01]  /*0500*/  IADD3 R18, P0, PT, R2, R4, RZ ;  /* 0x0000000402127210 */ /* 0x000fe20007f1e0ff */
[----:B------:R-:W-:Y:S01]  /*0510*/  BSSY.RECONVERGENT B6, `(.L_x_42) ;  /* 0x0000016000067945 */ /* 0x000fe20003800200 */
[----:B------:R-:W1:Y:S03]  /*0520*/  LDCU.64 UR36, c[0x0][0x358] ;  /* 0x00006b00ff2477ac */ /* 0x000e660008000a00 */
[----:B------:R-:W-:Y:S01]  /*0530*/  IMAD.X R19, R3, 0x1, R5, P0 ;  /* 0x0000000103137824 */ /* 0x000fe200000e0605 */
[----:B0-----:R-:W-:-:S04]  /*0540*/  ISETP.GE.U32.AND P0, PT, R18, UR4, PT ;  /* 0x0000000412007c0c */ /* 0x001fc8000bf06070 */
[----:B------:R-:W-:-:S13]  /*0550*/  ISETP.GE.U32.AND.EX P0, PT, R19, UR5, PT, P0 ;  /* 0x0000000513007c0c */ /* 0x000fda000bf06100 */
[----:B-1----:R-:W-:Y:S05]  /*0560*/  @!P0 BRA `(.L_x_43) ;  /* 0x0000000000408947 */ /* 0x002fea0003800000 */
[----:B------:R-:W-:Y:S01]  /*0570*/  MOV R2, 0x40 ;  /* 0x0000004000027802 */ /* 0x000fe20000000f00 */
[----:B------:R-:W0:Y:S01]  /*0580*/  LDCU.64 UR4, c[0x4][0x30] ;  /* 0x01000600ff0477ac */ /* 0x000e220008000a00 */
[----:B------:R-:W-:Y:S02]  /*0590*/  HFMA2 R13, -RZ, RZ, 0, 0 ;  /* 0x00000000ff0d7431 */ /* 0x000fe400000001ff */
[----:B------:R-:W-:Y:S01]  /*05a0*/  IMAD.MOV.U32 R8, RZ, RZ, 0x46 ;  /* 0x00000046ff087424 */ /* 0x000fe200078e00ff */
[----:B------:R-:W1:Y:S01]  /*05b0*/  LDCU.64 UR6, c[0x4][0x38] ;  /* 0x01000700ff0677ac */ /* 0x000e620008000a00 */
[----:B------:R-:W2:Y:S01]  /*05c0*/  LDC.64 R2, c[0x4][R2] ;  /* 0x0100000002027b82 */ /* 0x000ea20000000a00 */
[----:B------:R-:W-:Y:S01]  /*05d0*/  IMAD.MOV.U32 R12, RZ, RZ, 0x1 ;  /* 0x00000001ff0c7424 */ /* 0x000fe200078e00ff */
[----:B------:R-:W3:Y:S01]  /*05e0*/  LDCU.64 UR8, c[0x4][0x28] ;  /* 0x01000500ff0877ac */ /* 0x000ee20008000a00 */
[----:B0-----:R-:W-:Y:S02]  /*05f0*/  IMAD.U32 R4, RZ, RZ, UR4 ;  /* 0x00000004ff047e24 */ /* 0x001fe4000f8e00ff */
[----:B------:R-:W-:-:S02]  /*0600*/  IMAD.U32 R5, RZ, RZ, UR5 ;  /* 0x00000005ff057e24 */ /* 0x000fc4000f8e00ff */
[----:B-1----:R-:W-:Y:S01]  /*0610*/  IMAD.U32 R6, RZ, RZ, UR6 ;  /* 0x00000006ff067e24 */ /* 0x002fe2000f8e00ff */
[----:B------:R-:W-:Y:S01]  /*0620*/  MOV R7, UR7 ;  /* 0x0000000700077c02 */ /* 0x000fe20008000f00 */
[----:B---3--:R-:W-:Y:S02]  /*0630*/  IMAD.U32 R10, RZ, RZ, UR8 ;  /* 0x00000008ff0a7e24 */ /* 0x008fe4000f8e00ff */
[----:B------:R-:W-:-:S07]  /*0640*/  IMAD.U32 R11, RZ, RZ, UR9 ;  /* 0x00000009ff0b7e24 */ /* 0x000fce000f8e00ff */
[----:B------:R-:W-:-:S07]  /*0650*/  LEPC R20, `(.L_x_43) ;  /* 0x000000001014794e */ /* 0x000fce0000000000 */
[----:B--2---:R-:W-:Y:S05]  /*0660*/  CALL.ABS.NOINC R2 ;  /* 0x0000000002007343 */ /* 0x004fea0003c00000 */
.L_x_43:
[----:B------:R-:W-:Y:S05]  /*0670*/  BSYNC.RECONVERGENT B6 ;  /* 0x0000000000067941 */ /* 0x000fea0003800200 */
.L_x_42:
[----:B------:R-:W0:Y:S01]  /*0680*/  LDCU.64 UR4, c[0x0][0x390] ;  /* 0x00007200ff0477ac */ /* 0x000e220008000a00 */
[C---:B------:R-:W-:Y:S01]  /*0690*/  IMAD.SHL.U32 R2, R17.reuse, 0x4, RZ ;  /* 0x0000000411027824 */ /* 0x040fe200078e00ff */
[----:B------:R-:W-:-:S04]  /*06a0*/  SHF.L.U64.HI R16, R17, 0x2, R16 ;  /* 0x0000000211107819 */ /* 0x000fc80000010210 */
[----:B0-----:R-:W-:-:S04]  /*06b0*/  IADD3 R6, P0, PT, R2, UR4, RZ ;  /* 0x0000000402067c10 */ /* 0x001fc8000ff1e0ff */
[----:B------:R-:W-:Y:S01]  /*06c0*/  IADD3.X R7, PT, PT, R16, UR5, RZ, P0, !PT ;  /* 0x0000000510077c10 */ /* 0x000fe200087fe4ff */
[----:B------:R-:W0:Y:S04]  /*06d0*/  LDCU.64 UR4, c[0x0][0x388] ;  /* 0x00007100ff0477ac */ /* 0x000e280008000a00 */
[----:B------:R-:W2:Y:S01]  /*06e0*/  LDG.E R3, desc[UR36][R6.64] ;  /* 0x0000002406037981 */ /* 0x000ea2000c1e1900 */
[----:B0-----:R-:W-:-:S04]  /*06f0*/  LEA R4, P0, R18, UR4, 0x2 ;  /* 0x0000000412047c11 */ /* 0x001fc8000f8010ff */
[----:B------:R-:W-:-:S05]  /*0700*/  LEA.HI.X R5, R18, UR5, R19, 0x2, P0 ;  /* 0x0000000512057c11 */ /* 0x000fca00080f1413 */
[----:B------:R-:W3:Y:S01]  /*0710*/  LDG.E R0, desc[UR36][R4.64] ;  /* 0x0000002404007981 */ /* 0x000ee2000c1e1900 */
[----:B------:R-:W-:Y:S01]  /*0720*/  BSSY.RECONVERGENT B0, `(.L_x_44) ;  /* 0x000000c000007945 */ /* 0x000fe20003800200 */
[----:B--2---:R-:W0:Y:S02]  /*0730*/  MUFU.RCP R8, R3 ;  /* 0x0000000300087308 */ /* 0x004e240000001000 */
[----:B0-----:R-:W-:-:S04]  /*0740*/  FFMA R9, -R3, R8, 1 ;  /* 0x3f80000003097423 */ /* 0x001fc80000000108 */
[----:B------:R-:W-:Y:S02]  /*0750*/  FFMA R9, R8, R9, R8 ;  /* 0x0000000908097223 */ /* 0x000fe40000000008 */
[----:B---3--:R-:W0:Y:S02]  /*0760*/  FCHK P0, R0, R3 ;  /* 0x0000000300007302 */ /* 0x008e240000000000 */
[----:B------:R-:W-:-:S04]  /*0770*/  FFMA R8, R0, R9, RZ ;  /* 0x0000000900087223 */ /* 0x000fc800000000ff */
[----:B------:R-:W-:-:S04]  /*0780*/  FFMA R10, -R3, R8, R0 ;  /* 0x00000008030a7223 */ /* 0x000fc80000000100 */
[----:B------:R-:W-:Y:S01]  /*0790*/  FFMA R9, R9, R10, R8 ;  /* 0x0000000a09097223 */ /* 0x000fe20000000008 */
[----:B0-----:R-:W-:Y:S06]  /*07a0*/  @!P0 BRA `(.L_x_45) ;  /* 0x00000000000c8947 */ /* 0x001fec0003800000 */
[----:B------:R-:W-:-:S07]  /*07b0*/  MOV R4, 0x7d0 ;  /* 0x000007d000047802 */ /* 0x000fce0000000f00 */
[----:B------:R-:W-:Y:S05]  /*07c0*/  CALL.REL.NOINC `($__internal_4_$__cuda_sm3x_div_rn_noftz_f32_slowpath) ;  /* 0x0000000800387944 */ /* 0x000fea0003c00000 */
[----:B------:R-:W-:-:S07]  /*07d0*/  IMAD.MOV.U32 R9, RZ, RZ, R0 ;  /* 0x000000ffff097224 */ /* 0x000fce00078e0000 */
.L_x_45:
[----:B------:R-:W-:Y:S05]  /*07e0*/  BSYNC.RECONVERGENT B0 ;  /* 0x0000000000007941 */ /* 0x000fea0003800200 */
.L_x_44:
[----:B------:R-:W0:Y:S02]  /*07f0*/  LDCU.64 UR4, c[0x0][0x380] ;  /* 0x00007000ff0477ac */ /* 0x000e240008000a00 */
[----:B0-----:R-:W-:-:S04]  /*0800*/  IADD3 R2, P0, PT, R2, UR4, RZ ;  /* 0x0000000402027c10 */ /* 0x001fc8000ff1e0ff */
[----:B------:R-:W-:-:S05]  /*0810*/  IADD3.X R3, PT, PT, R16, UR5, RZ, P0, !PT ;  /* 0x0000000510037c10 */ /* 0x000fca00087fe4ff */
[----:B------:R-:W-:Y:S01]  /*0820*/  STG.E desc[UR36][R2.64], R9 ;  /* 0x0000000902007986 */ /* 0x000fe2000c101924 */
[----:B------:R-:W-:Y:S05]  /*0830*/  EXIT ;  /* 0x000000000000794d */ /* 0x000fea0003800000 */
        .weak           $__internal_2_$__cuda_sm20_div_u64
        .type           $__internal_2_$__cuda_sm20_div_u64,@function
        .size           $__internal_2_$__cuda_sm20_div_u64,($__internal_3_$__cuda_sm20_rem_u64 - $__internal_2_$__cuda_sm20_div_u64)
$__internal_2_$__cuda_sm20_div_u64:
[----:B------:R-:W0:Y:S01]  /*0840*/  LDCU.64 UR4, c[0x0][0x398] ;  /* 0x00007300ff0477ac */ /* 0x000e220008000a00 */
[----:B------:R-:W1:Y:S01]  /*0850*/  LDC.64 R4, c[0x0][0x398] ;  /* 0x0000e600ff047b82 */ /* 0x000e620000000a00 */
[----:B0-----:R-:W0:Y:S08]  /*0860*/  I2F.U64.RP R10, UR4 ;  /* 0x00000004000a7d12 */ /* 0x001e300008309000 */
[----:B0-----:R-:W0:Y:S02]  /*0870*/  MUFU.RCP R10, R10 ;  /* 0x0000000a000a7308 */ /* 0x001e240000001000 */
[----:B0-----:R-:W-:-:S06]  /*0880*/  VIADD R6, R10, 0x1ffffffe ;  /* 0x1ffffffe0a067836 */ /* 0x001fcc0000000000 */
[----:B------:R-:W1:Y:S02]  /*0890*/  F2I.U64.TRUNC R6, R6 ;  /* 0x0000000600067311 */ /* 0x000e64000020d800 */
[----:B-1----:R-:W-:-:S04]  /*08a0*/  IMAD.WIDE.U32 R8, R6, R4, RZ ;  /* 0x0000000406087225 */ /* 0x002fc800078e00ff */
[----:B------:R-:W-:Y:S01]  /*08b0*/  IMAD R9, R6, R5, R9 ;  /* 0x0000000506097224 */ /* 0x000fe200078e0209 */
[----:B------:R-:W-:-:S03]  /*08c0*/  IADD3 R11, P0, PT, RZ, -R8, RZ ;  /* 0x80000008ff0b7210 */ /* 0x000fc60007f1e0ff */
[----:B------:R-:W-:Y:S02]  /*08d0*/  IMAD R9, R7, R4, R9 ;  /* 0x0000000407097224 */ /* 0x000fe400078e0209 */
[----:B------:R-:W-:-:S04]  /*08e0*/  IMAD.HI.U32 R8, R6, R11, RZ ;  /* 0x0000000b06087227 */ /* 0x000fc800078e00ff */
[----:B------:R-:W-:Y:S01]  /*08f0*/  IMAD.X R13, RZ, RZ, ~R9, P0 ;  /* 0x000000ffff0d7224 */ /* 0x000fe200000e0e09 */
[----:B------:R-:W-:-:S03]  /*0900*/  MOV R9, R6 ;  /* 0x0000000600097202 */ /* 0x000fc60000000f00 */
[-C--:B------:R-:W-:Y:S02]  /*0910*/  IMAD R15, R7, R13.reuse, RZ ;  /* 0x0000000d070f7224 */ /* 0x080fe400078e02ff */
[----:B------:R-:W-:-:S04]  /*0920*/  IMAD.WIDE.U32 R8, P0, R6, R13, R8 ;  /* 0x0000000d06087225 */ /* 0x000fc80007800008 */
[----:B------:R-:W-:-:S04]  /*0930*/  IMAD.HI.U32 R13, R7, R13, RZ ;  /* 0x0000000d070d7227 */ /* 0x000fc800078e00ff */
[----:B------:R-:W-:-:S05]  /*0940*/  IMAD.HI.U32 R8, P1, R7, R11, R8 ;  /* 0x0000000b07087227 */ /* 0x000fca0007820008 */
[----:B------:R-:W-:Y:S01]  /*0950*/  IADD3 R9, P2, PT, R15, R8, RZ ;  /* 0x000000080f097210 */ /* 0x000fe20007f5e0ff */
[----:B------:R-:W-:-:S04]  /*0960*/  IMAD.X R8, R13, 0x1, R7, P0 ;  /* 0x000000010d087824 */ /* 0x000fc800000e0607 */
[----:B------:R-:W-:Y:S01]  /*0970*/  IMAD.WIDE.U32 R6, R9, R4, RZ ;  /* 0x0000000409067225 */ /* 0x000fe200078e00ff */
[----:B------:R-:W-:-:S03]  /*0980*/  IADD3.X R11, PT, PT, RZ, RZ, R8, P2, P1 ;  /* 0x000000ffff0b7210 */ /* 0x000fc600017e2408 */
[----:B------:R-:W-:Y:S01]  /*0990*/  IMAD R7, R9, R5, R7 ;  /* 0x0000000509077224 */ /* 0x000fe200078e0207 */
[----:B------:R-:W-:-:S03]  /*09a0*/  IADD3 R13, P0, PT, RZ, -R6, RZ ;  /* 0x80000006ff0d7210 */ /* 0x000fc60007f1e0ff */
[----:B------:R-:W-:Y:S02]  /*09b0*/  IMAD R7, R11, R4, R7 ;  /* 0x000000040b077224 */ /* 0x000fe400078e0207 */
[----:B------:R-:W-:-:S04]  /*09c0*/  IMAD.HI.U32 R8, R9, R13, RZ ;  /* 0x0000000d09087227 */ /* 0x000fc800078e00ff */
[----:B------:R-:W-:Y:S02]  /*09d0*/  IMAD.X R6, RZ, RZ, ~R7, P0 ;  /* 0x000000ffff067224 */ /* 0x000fe400000e0e07 */
[----:B------:R-:W-:Y:S02]  /*09e0*/  IMAD.MOV.U32 R7, RZ, RZ, RZ ;  /* 0x000000ffff077224 */ /* 0x000fe400078e00ff */
[----:B------:R-:W-:-:S04]  /*09f0*/  IMAD.WIDE.U32 R8, P0, R9, R6, R8 ;  /* 0x0000000609087225 */ /* 0x000fc80007800008 */
[C---:B------:R-:W-:Y:S02]  /*0a00*/  IMAD R10, R11.reuse, R6, RZ ;  /* 0x000000060b0a7224 */ /* 0x040fe400078e02ff */
[----:B------:R-:W-:-:S04]  /*0a10*/  IMAD.HI.U32 R9, P1, R11, R13, R8 ;  /* 0x0000000d0b097227 */ /* 0x000fc80007820008 */
[----:B------:R-:W-:Y:S01]  /*0a20*/  IMAD.HI.U32 R6, R11, R6, RZ ;  /* 0x000000060b067227 */ /* 0x000fe200078e00ff */
[----:B------:R-:W-:-:S03]  /*0a30*/  IADD3 R9, P2, PT, R10, R9, RZ ;  /* 0x000000090a097210 */ /* 0x000fc60007f5e0ff */
[----:B------:R-:W-:Y:S02]  /*0a40*/  IMAD.X R11, R6, 0x1, R11, P0 ;  /* 0x00000001060b7824 */ /* 0x000fe400000e060b */
[----:B------:R-:W-:-:S03]  /*0a50*/  IMAD.HI.U32 R6, R9, R17, RZ ;  /* 0x0000001109067227 */ /* 0x000fc600078e00ff */
[----:B------:R-:W-:Y:S01]  /*0a60*/  IADD3.X R11, PT, PT, RZ, RZ, R11, P2, P1 ;  /* 0x000000ffff0b7210 */ /* 0x000fe200017e240b */
[----:B------:R-:W-:-:S04]  /*0a70*/  IMAD.WIDE.U32 R6, R9, R16, R6 ;  /* 0x0000001009067225 */ /* 0x000fc800078e0006 */
[C---:B------:R-:W-:Y:S02]  /*0a80*/  IMAD R9, R11.reuse, R16, RZ ;  /* 0x000000100b097224 */ /* 0x040fe400078e02ff */
[----:B------:R-:W-:-:S04]  /*0a90*/  IMAD.HI.U32 R6, P0, R11, R17, R6 ;  /* 0x000000110b067227 */ /* 0x000fc80007800006 */
[----:B------:R-:W-:Y:S01]  /*0aa0*/  IMAD.HI.U32 R8, R11, R16, RZ ;  /* 0x000000100b087227 */ /* 0x000fe200078e00ff */
[----:B------:R-:W-:-:S04]  /*0ab0*/  IADD3 R9, P1, PT, R9, R6, RZ ;  /* 0x0000000609097210 */ /* 0x000fc80007f3e0ff */
[----:B------:R-:W-:Y:S01]  /*0ac0*/  IADD3.X R8, PT, PT, R8, RZ, RZ, P0, !PT ;  /* 0x000000ff08087210 */ /* 0x000fe200007fe4ff */
[----:B------:R-:W-:-:S04]  /*0ad0*/  IMAD.WIDE.U32 R6, R9, R4, RZ ;  /* 0x0000000409067225 */ /* 0x000fc800078e00ff */
[----:B------:R-:W-:Y:S01]  /*0ae0*/  IMAD.X R11, RZ, RZ, R8, P1 ;  /* 0x000000ffff0b7224 */ /* 0x000fe200008e0608 */
[----:B------:R-:W-:Y:S01]  /*0af0*/  IADD3 R13, P1, PT, -R6, R17, RZ ;  /* 0x00000011060d7210 */ /* 0x000fe20007f3e1ff */
[----:B------:R-:W-:-:S03]  /*0b00*/  IMAD R7, R9, R5, R7 ;  /* 0x0000000509077224 */ /* 0x000fc600078e0207 */
[-C--:B------:R-:W-:Y:S01]  /*0b10*/  ISETP.GE.U32.AND P0, PT, R13, R4.reuse, PT ;  /* 0x000000040d00720c */ /* 0x080fe20003f06070 */
[----:B------:R-:W-:-:S04]  /*0b20*/  IMAD R7, R11, R4, R7 ;  /* 0x000000040b077224 */ /* 0x000fc800078e0207 */
[----:B------:R-:W-:Y:S01]  /*0b30*/  IMAD.X R12, R16, 0x1, ~R7, P1 ;  /* 0x00000001100c7824 */ /* 0x000fe200008e0e07 */
[----:B------:R-:W-:Y:S02]  /*0b40*/  IADD3 R7, P2, PT, R13, -R4, RZ ;  /* 0x800000040d077210 */ /* 0x000fe40007f5e0ff */
[----:B------:R-:W-:Y:S02]  /*0b50*/  IADD3 R6, P1, PT, R9, 0x1, RZ ;  /* 0x0000000109067810 */ /* 0x000fe40007f3e0ff */
[C---:B------:R-:W-:Y:S01]  /*0b60*/  ISETP.GE.U32.AND.EX P0, PT, R12.reuse, R5, PT, P0 ;  /* 0x000000050c00720c */ /* 0x040fe20003f06100 */
[----:B------:R-:W-:Y:S02]  /*0b70*/  IMAD.X R10, R12, 0x1, ~R5, P2 ;  /* 0x000000010c0a7824 */ /* 0x000fe400010e0e05 */
[----:B------:R-:W-:Y:S01]  /*0b80*/  IMAD.X R8, RZ, RZ, R11, P1 ;  /* 0x000000ffff087224 */ /* 0x000fe200008e060b */
[----:B------:R-:W-:Y:S02]  /*0b90*/  SEL R7, R7, R13, P0 ;  /* 0x0000000d07077207 */ /* 0x000fe40000000000 */
[----:B------:R-:W-:-:S02]  /*0ba0*/  SEL R9, R6, R9, P0 ;  /* 0x0000000906097207 */ /* 0x000fc40000000000 */
[----:B------:R-:W-:Y:S02]  /*0bb0*/  SEL R10, R10, R12, P0 ;  /* 0x0000000c0a0a7207 */ /* 0x000fe40000000000 */
[----:B------:R-:W-:Y:S02]  /*0bc0*/  SEL R8, R8, R11, P0 ;  /* 0x0000000b08087207 */ /* 0x000fe40000000000 */
[----:B------:R-:W-:Y:S02]  /*0bd0*/  ISETP.GE.U32.AND P0, PT, R7, R4, PT ;  /* 0x000000040700720c */ /* 0x000fe40003f06070 */
[----:B------:R-:W-:Y:S02]  /*0be0*/  IADD3 R6, P2, PT, R9, 0x1, RZ ;  /* 0x0000000109067810 */ /* 0x000fe40007f5e0ff */
[----:B------:R-:W-:Y:S01]  /*0bf0*/  ISETP.NE.U32.AND P1, PT, R4, RZ, PT ;  /* 0x000000ff0400720c */ /* 0x000fe20003f25070 */
[----:B------:R-:W-:Y:S01]  /*0c00*/  IMAD.MOV.U32 R4, RZ, RZ, R0 ;  /* 0x000000ffff047224 */ /* 0x000fe200078e0000 */
[----:B------:R-:W-:-:S02]  /*0c10*/  ISETP.GE.U32.AND.EX P0, PT, R10, R5, PT, P0 ;  /* 0x000000050a00720c */ /* 0x000fc40003f06100 */
[-C--:B------:R-:W-:Y:S02]  /*0c20*/  IADD3.X R7, PT, PT, RZ, R8.reuse, RZ, P2, !PT ;  /* 0x00000008ff077210 */ /* 0x080fe400017fe4ff */
[----:B------:R-:W-:Y:S01]  /*0c30*/  ISETP.NE.AND.EX P1, PT, R5, RZ, PT, P1 ;  /* 0x000000ff0500720c */ /* 0x000fe20003f25310 */
[----:B------:R-:W-:Y:S01]  /*0c40*/  IMAD.MOV.U32 R5, RZ, RZ, 0x0 ;  /* 0x00000000ff057424 */ /* 0x000fe200078e00ff */
[----:B------:R-:W-:Y:S02]  /*0c50*/  SEL R6, R6, R9, P0 ;  /* 0x0000000906067207 */ /* 0x000fe40000000000 */
[----:B------:R-:W-:Y:S02]  /*0c60*/  SEL R7, R7, R8, P0 ;  /* 0x0000000807077207 */ /* 0x000fe40000000000 */
[----:B------:R-:W-:Y:S02]  /*0c70*/  SEL R6, R6, 0xffffffff, P1 ;  /* 0xffffffff06067807 */ /* 0x000fe40000800000 */
[----:B------:R-:W-:Y:S01]  /*0c80*/  SEL R7, R7, 0xffffffff, P1 ;  /* 0xffffffff07077807 */ /* 0x000fe20000800000 */
[----:B------:R-:W-:Y:S06]  /*0c90*/  RET.REL.NODEC R4 `(_matrix_div_t_left) ;  /* 0xfffffff004d87950 */ /* 0x000fec0003c3ffff */
        .weak           $__internal_3_$__cuda_sm20_rem_u64
        .type           $__internal_3_$__cuda_sm20_rem_u64,@function
        .size           $__internal_3_$__cuda_sm20_rem_u64,($__internal_4_$__cuda_sm3x_div_rn_noftz_f32_slowpath - $__internal_3_$__cuda_sm20_rem_u64)
$__internal_3_$__cuda_sm20_rem_u64:
[----:B------:R-:W-:Y:S02]  /*0ca0*/  UMOV UR6, UR4 ;  /* 0x0000000400067c82 */ /* 0x000fe40008000000 */
[----:B------:R-:W0:Y:S08]  /*0cb0*/  I2F.U64.RP R3, UR6 ;  /* 0x0000000600037d12 */ /* 0x000e300008309000 */
[----:B0-----:R-:W0:Y:S02]  /*0cc0*/  MUFU.RCP R3, R3 ;  /* 0x0000000300037308 */ /* 0x001e240000001000 */
[----:B0-----:R-:W-:-:S06]  /*0cd0*/  VIADD R6, R3, 0x1ffffffe ;  /* 0x1ffffffe03067836 */ /* 0x001fcc0000000000 */
[----:B------:R-:W0:Y:S02]  /*0ce0*/  F2I.U64.TRUNC R6, R6 ;  /* 0x0000000600067311 */ /* 0x000e24000020d800 */
[----:B0-----:R-:W-:-:S04]  /*0cf0*/  IMAD.WIDE.U32 R8, R6, UR4, RZ ;  /* 0x0000000406087c25 */ /* 0x001fc8000f8e00ff */
[C---:B------:R-:W-:Y:S01]  /*0d00*/  IMAD R5, R6.reuse, UR7, R9 ;  /* 0x0000000706057c24 */ /* 0x040fe2000f8e0209 */
[----:B------:R-:W-:Y:S02]  /*0d10*/  IADD3 R11, P0, PT, RZ, -R8, RZ ;  /* 0x80000008ff0b7210 */ /* 0x000fe40007f1e0ff */
[----:B------:R-:W-:Y:S01]  /*0d20*/  MOV R9, R6 ;  /* 0x0000000600097202 */ /* 0x000fe20000000f00 */
[----:B------:R-:W-:Y:S02]  /*0d30*/  IMAD R5, R7, UR4, R5 ;  /* 0x0000000407057c24 */ /* 0x000fe4000f8e0205 */
[----:B------:R-:W-:-:S04]  /*0d40*/  IMAD.HI.U32 R8, R6, R11, RZ ;  /* 0x0000000b06087227 */ /* 0x000fc800078e00ff */
[----:B------:R-:W-:-:S04]  /*0d50*/  IMAD.X R5, RZ, RZ, ~R5, P0 ;  /* 0x000000ffff057224 */ /* 0x000fc800000e0e05 */
[----:B------:R-:W-:-:S04]  /*0d60*/  IMAD.WIDE.U32 R8, P0, R6, R5, R8 ;  /* 0x0000000506087225 */ /* 0x000fc80007800008 */
[C---:B------:R-:W-:Y:S02]  /*0d70*/  IMAD R13, R7.reuse, R5, RZ ;  /* 0x00000005070d7224 */ /* 0x040fe400078e02ff */
[----:B------:R-:W-:-:S04]  /*0d80*/  IMAD.HI.U32 R8, P1, R7, R11, R8 ;  /* 0x0000000b07087227 */ /* 0x000fc80007820008 */
[----:B------:R-:W-:Y:S01]  /*0d90*/  IMAD.HI.U32 R3, R7, R5, RZ ;  /* 0x0000000507037227 */ /* 0x000fe200078e00ff */
[----:B------:R-:W-:-:S03]  /*0da0*/  IADD3 R9, P2, PT, R13, R8, RZ ;  /* 0x000000080d097210 */ /* 0x000fc60007f5e0ff */
[----:B------:R-:W-:Y:S02]  /*0db0*/  IMAD.X R3, R3, 0x1, R7, P0 ;  /* 0x0000000103037824 */ /* 0x000fe400000e0607 */
[----:B------:R-:W-:-:S03]  /*0dc0*/  IMAD.WIDE.U32 R6, R9, UR4, RZ ;  /* 0x0000000409067c25 */ /* 0x000fc6000f8e00ff */
[----:B------:R-:W-:Y:S01]  /*0dd0*/  IADD3.X R3, PT, PT, RZ, RZ, R3, P2, P1 ;  /* 0x000000ffff037210 */ /* 0x000fe200017e2403 */
[----:B------:R-:W-:Y:S01]  /*0de0*/  IMAD R8, R9, UR7, R7 ;  /* 0x0000000709087c24 */ /* 0x000fe2000f8e0207 */
[----:B------:R-:W-:-:S03]  /*0df0*/  IADD3 R7, P0, PT, RZ, -R6, RZ ;  /* 0x80000006ff077210 */ /* 0x000fc60007f1e0ff */
        /* <DEDUP_REMOVED lines=11> */
[----:B------:R-:W-:Y:S02]  /*0eb0*/  IMAD.MOV.U32 R7, RZ, RZ, RZ ;  /* 0x000000ffff077224 */ /* 0x000fe400078e00ff */
[----:B------:R-:W-:-:S04]  /*0ec0*/  IMAD.WIDE.U32 R6, R5, R4, R6 ;  /* 0x0000000405067225 */ /* 0x000fc800078e0006 */
[C---:B------:R-:W-:Y:S02]  /*0ed0*/  IMAD R8, R3.reuse, R4, RZ ;  /* 0x0000000403087224 */ /* 0x040fe400078e02ff */
[----:B------:R-:W-:-:S04]  /*0ee0*/  IMAD.HI.U32 R5, P0, R3, R2, R6 ;  /* 0x0000000203057227 */ /* 0x000fc80007800006 */
[----:B------:R-:W-:Y:S01]  /*0ef0*/  IMAD.HI.U32 R3, R3, R4, RZ ;  /* 0x0000000403037227 */ /* 0x000fe200078e00ff */
[----:B------:R-:W-:-:S04]  /*0f00*/  IADD3 R5, P1, PT, R8, R5, RZ ;  /* 0x0000000508057210 */ /* 0x000fc80007f3e0ff */
[----:B------:R-:W-:Y:S01]  /*0f10*/  IADD3.X R3, PT, PT, R3, RZ, RZ, P0, !PT ;  /* 0x000000ff03037210 */ /* 0x000fe200007fe4ff */
[----:B------:R-:W-:-:S04]  /*0f20*/  IMAD.WIDE.U32 R6, R5, UR4, RZ ;  /* 0x0000000405067c25 */ /* 0x000fc8000f8e00ff */
[----:B------:R-:W-:Y:S01]  /*0f30*/  IMAD.X R3, RZ, RZ, R3, P1 ;  /* 0x000000ffff037224 */ /* 0x000fe200008e0603 */
[----:B------:R-:W-:Y:S01]  /*0f40*/  IADD3 R6, P1, PT, -R6, R2, RZ ;  /* 0x0000000206067210 */ /* 0x000fe20007f3e1ff */
[----:B------:R-:W-:-:S03]  /*0f50*/  IMAD R8, R5, UR7, R7 ;  /* 0x0000000705087c24 */ /* 0x000fc6000f8e0207 */
[----:B------:R-:W-:Y:S01]  /*0f60*/  ISETP.GE.U32.AND P0, PT, R6, UR4, PT ;  /* 0x0000000406007c0c */ /* 0x000fe2000bf06070 */
[----:B------:R-:W-:-:S04]  /*0f70*/  IMAD R3, R3, UR4, R8 ;  /* 0x0000000403037c24 */ /* 0x000fc8000f8e0208 */
[----:B------:R-:W-:Y:S01]  /*0f80*/  IMAD.X R5, R4, 0x1, ~R3, P1 ;  /* 0x0000000104057824 */ /* 0x000fe200008e0e03 */
[----:B------:R-:W-:-:S04]  /*0f90*/  IADD3 R3, P1, PT, R6, -UR4, RZ ;  /* 0x8000000406037c10 */ /* 0x000fc8000ff3e0ff */
[C---:B------:R-:W-:Y:S02]  /*0fa0*/  ISETP.GE.U32.AND.EX P0, PT, R5.reuse, UR7, PT, P0 ;  /* 0x0000000705007c0c */ /* 0x040fe4000bf06100 */
[----:B------:R-:W-:Y:S02]  /*0fb0*/  IADD3.X R2, PT, PT, R5, ~UR7, RZ, P1, !PT ;  /* 0x8000000705027c10 */ /* 0x000fe40008ffe4ff */
[----:B------:R-:W-:Y:S02]  /*0fc0*/  SEL R3, R3, R6, P0 ;  /* 0x0000000603037207 */ /* 0x000fe40000000000 */
[----:B------:R-:W-:Y:S02]  /*0fd0*/  SEL R2, R2, R5, P0 ;  /* 0x0000000502027207 */ /* 0x000fe40000000000 */
[C---:B------:R-:W-:Y:S02]  /*0fe0*/  ISETP.GE.U32.AND P0, PT, R3.reuse, UR4, PT ;  /* 0x0000000403007c0c */ /* 0x040fe4000bf06070 */
[----:B------:R-:W-:-:S02]  /*0ff0*/  IADD3 R4, P2, PT, R3, -UR4, RZ ;  /* 0x8000000403047c10 */ /* 0x000fc4000ff5e0ff */
[C---:B------:R-:W-:Y:S02]  /*1000*/  ISETP.GE.U32.AND.EX P0, PT, R2.reuse, UR7, PT, P0 ;  /* 0x0000000702007c0c */ /* 0x040fe4000bf06100 */
[----:B------:R-:W-:Y:S02]  /*1010*/  IADD3.X R5, PT, PT, R2, ~UR7, RZ, P2, !PT ;  /* 0x8000000702057c10 */ /* 0x000fe400097fe4ff */
[----:B------:R-:W-:Y:S01]  /*1020*/  SEL R4, R4, R3, P0 ;  /* 0x0000000304047207 */ /* 0x000fe20000000000 */
[----:B------:R-:W-:Y:S01]  /*1030*/  HFMA2 R3, -RZ, RZ, 0, 0 ;  /* 0x00000000ff037431 */ /* 0x000fe200000001ff */
[----:B------:R-:W-:Y:S02]  /*1040*/  ISETP.NE.U32.AND P1, PT, RZ, UR4, PT ;  /* 0x00000004ff007c0c */ /* 0x000fe4000bf25070 */
[----:B------:R-:W-:Y:S01]  /*1050*/  SEL R5, R5, R2, P0 ;  /* 0x0000000205057207 */ /* 0x000fe20000000000 */
[----:B------:R-:W-:Y:S01]  /*1060*/  IMAD.MOV.U32 R2, RZ, RZ, R0 ;  /* 0x000000ffff027224 */ /* 0x000fe200078e0000 */
[----:B------:R-:W-:-:S04]  /*1070*/  ISETP.NE.AND.EX P1, PT, RZ, UR7, PT, P1 ;  /* 0x00000007ff007c0c */ /* 0x000fc8000bf25310 */
[----:B------:R-:W-:Y:S02]  /*1080*/  SEL R4, R4, 0xffffffff, P1 ;  /* 0xffffffff04047807 */ /* 0x000fe40000800000 */
[----:B------:R-:W-:Y:S01]  /*1090*/  SEL R5, R5, 0xffffffff, P1 ;  /* 0xffffffff05057807 */ /* 0x000fe20000800000 */
[----:B------:R-:W-:Y:S06]  /*10a0*/  RET.REL.NODEC R2 `(_matrix_div_t_left) ;  /* 0xffffffec02d47950 */ /* 0x000fec0003c3ffff */
        .weak           $__internal_4_$__cuda_sm3x_div_rn_noftz_f32_slowpath
        .type           $__internal_4_$__cuda_sm3x_div_rn_noftz_f32_slowpath,@function
        .size           $__internal_4_$__cuda_sm3x_div_rn_noftz_f32_slowpath,(.L_x_137 - $__internal_4_$__cuda_sm3x_div_rn_noftz_f32_slowpath)
$__internal_4_$__cuda_sm3x_div_rn_noftz_f32_slowpath:
[----:B------:R-:W-:Y:S01]  /*10b0*/  SHF.R.U32.HI R6, RZ, 0x17, R3 ;  /* 0x00000017ff067819 */ /* 0x000fe20000011603 */
[----:B------:R-:W-:Y:S01]  /*10c0*/  BSSY.RECONVERGENT B1, `(.L_x_46) ;  /* 0x0000064000017945 */ /* 0x000fe20003800200 */
[--C-:B------:R-:W-:Y:S02]  /*10d0*/  SHF.R.U32.HI R5, RZ, 0x17, R0.reuse ;  /* 0x00000017ff057819 */ /* 0x100fe40000011600 */
[----:B------:R-:W-:Y:S02]  /*10e0*/  LOP3.LUT R6, R6, 0xff, RZ, 0xc0, !PT ;  /* 0x000000ff06067812 */ /* 0x000fe400078ec0ff */
[----:B------:R-:W-:Y:S01]  /*10f0*/  LOP3.LUT R10, R5, 0xff, RZ, 0xc0, !PT ;  /* 0x000000ff050a7812 */ /* 0x000fe200078ec0ff */
[----:B------:R-:W-:Y:S01]  /*1100*/  IMAD.MOV.U32 R5, RZ, RZ, R0 ;  /* 0x000000ffff057224 */ /* 0x000fe200078e0000 */
[----:B------:R-:W-:Y:S01]  /*1110*/  MOV R8, R3 ;  /* 0x0000000300087202 */ /* 0x000fe20000000f00 */
[----:B------:R-:W-:Y:S02]  /*1120*/  VIADD R9, R6, 0xffffffff ;  /* 0xffffffff06097836 */ /* 0x000fe40000000000 */
[----:B------:R-:W-:-:S03]  /*1130*/  VIADD R11, R10, 0xffffffff ;  /* 0xffffffff0a0b7836 */ /* 0x000fc60000000000 */
        /* <DEDUP_REMOVED lines=25> */
[----:B------:R-:W-:-:S03]  /*12d0*/  @!P1 FFMA R8, R3, 1.84467440737095516160e+19, RZ ;  /* 0x5f80000003089823 */ /* 0x000fc600000000ff */
[----:B------:R-:W-:-:S07]  /*12e0*/  @!P1 IADD3 R7, PT, PT, R7, 0x40, RZ ;  /* 0x0000004007079810 */ /* 0x000fce0007ffe0ff */
.L_x_47:
[----:B------:R-:W-:Y:S01]  /*12f0*/  LEA R3, R6, 0xc0800000, 0x17 ;  /* 0xc080000006037811 */ /* 0x000fe200078eb8ff */
[----:B------:R-:W-:Y:S04]  /*1300*/  BSSY.RECONVERGENT B2, `(.L_x_52) ;  /* 0x0000036000027945 */ /* 0x000fe80003800200 */
[----:B------:R-:W-:Y:S02]  /*1310*/  IMAD.IADD R8, R8, 0x1, -R3 ;  /* 0x0000000108087824 */ /* 0x000fe400078e0a03 */
[----:B------:R-:W-:Y:S02]  /*1320*/  VIADD R3, R10, 0xffffff81 ;  /* 0xffffff810a037836 */ /* 0x000fe40000000000 */
[----:B------:R-:W0:Y:S01]  /*1330*/  MUFU.RCP R9, R8 ;  /* 0x0000000800097308 */ /* 0x000e220000001000 */
[----:B------:R-:W-:Y:S01]  /*1340*/  FADD.FTZ R11, -R8, -RZ ;  /* 0x800000ff080b7221 */ /* 0x000fe20000010100 */
[C---:B------:R-:W-:Y:S01]  /*1350*/  IMAD R0, R3.reuse, -0x800000, R5 ;  /* 0xff80000003007824 */ /* 0x040fe200078e0205 */
[----:B------:R-:W-:-:S05]  /*1360*/  IADD3 R6, PT, PT, R3, 0x7f, -R6 ;  /* 0x0000007f03067810 */ /* 0x000fca0007ffe806 */
        /* <DEDUP_REMOVED lines=9> */
[----:B------:R-:W-:-:S04]  /*1400*/  LOP3.LUT R3, R3, 0xff, RZ, 0xc0, !PT ;  /* 0x000000ff03037812 */ /* 0x000fc800078ec0ff */
[----:B------:R-:W-:-:S05]  /*1410*/  IADD3 R7, PT, PT, R3, R6, RZ ;  /* 0x0000000603077210 */ /* 0x000fca0007ffe0ff */
        /* <DEDUP_REMOVED lines=28> */
[----:B------:R-:W-:-:S04]  /*15e0*/  LOP3.LUT R3, R3, R6, RZ, 0xc0, !PT ;  /* 0x0000000603037212 */ /* 0x000fc800078ec0ff */
[----:B------:R-:W-:-:S04]  /*15f0*/  IADD3 R3, PT, PT, R8, R3, RZ ;  /* 0x0000000308037210 */ /* 0x000fc80007ffe0ff */
[----:B------:R-:W-:Y:S01]  /*1600*/  LOP3.LUT R0, R3, R0, RZ, 0xfc, !PT ;  /* 0x0000000003007212 */ /* 0x000fe200078efcff */
[----:B------:R-:W-:Y:S06]  /*1610*/  BRA `(.L_x_55) ;  /* 0x0000000000107947 */ /* 0x000fec0003800000 */
.L_x_54:
[----:B------:R-:W-:-:S04]  /*1620*/  LOP3.LUT R0, R0, 0x80000000, RZ, 0xc0, !PT ;  /* 0x8000000000007812 */ /* 0x000fc800078ec0ff */
[----:B------:R-:W-:Y:S01]  /*1630*/  LOP3.LUT R0, R0, 0x7f800000, RZ, 0xfc, !PT ;  /* 0x7f80000000007812 */ /* 0x000fe200078efcff */
[----:B------:R-:W-:Y:S06]  /*1640*/  BRA `(.L_x_55) ;  /* 0x0000000000047947 */ /* 0x000fec0003800000 */
.L_x_53:
[----:B------:R-:W-:-:S07]  /*1650*/  IMAD R0, R6, 0x800000, R0 ;  /* 0x0080000006007824 */ /* 0x000fce00078e0200 */
.L_x_55:
[----:B------:R-:W-:Y:S05]  /*1660*/  BSYNC.RECONVERGENT B2 ;  /* 0x0000000000027941 */ /* 0x000fea0003800200 */
.L_x_52:
[----:B------:R-:W-:Y:S05]  /*1670*/  BRA `(.L_x_56) ;  /* 0x0000000000207947 */ /* 0x000fea0003800000 */
.L_x_51:
[----:B------:R-:W-:-:S04]  /*1680*/  LOP3.LUT R0, R8, 0x80000000, R5, 0x48, !PT ;  /* 0x8000000008007812 */ /* 0x000fc800078e4805 */
[----:B------:R-:W-:Y:S01]  /*1690*/  LOP3.LUT R0, R0, 0x7f800000, RZ, 0xfc, !PT ;  /* 0x7f80000000007812 */ /* 0x000fe200078efcff */
[----:B------:R-:W-:Y:S06]  /*16a0*/  BRA `(.L_x_56) ;  /* 0x0000000000147947 */ /* 0x000fec0003800000 */
.L_x_50:
[----:B------:R-:W-:Y:S01]  /*16b0*/  LOP3.LUT R0, R8, 0x80000000, R5, 0x48, !PT ;  /* 0x8000000008007812 */ /* 0x000fe200078e4805 */
[----:B------:R-:W-:Y:S06]  /*16c0*/  BRA `(.L_x_56) ;  /* 0x00000000000c7947 */ /* 0x000fec0003800000 */
.L_x_49:
[----:B------:R-:W0:Y:S01]  /*16d0*/  MUFU.RSQ R0, -QNAN ;  /* 0xffc0000000007908 */ /* 0x000e220000001400 */
[----:B------:R-:W-:Y:S05]  /*16e0*/  BRA `(.L_x_56) ;  /* 0x0000000000047947 */ /* 0x000fea0003800000 */
.L_x_48:
[----:B------:R-:W-:-:S07]  /*16f0*/  FADD.FTZ R0, R0, R3 ;  /* 0x0000000300007221 */ /* 0x000fce0000010000 */
.L_x_56:
[----:B------:R-:W-:Y:S05]  /*1700*/  BSYNC.RECONVERGENT B1 ;  /* 0x0000000000017941 */ /* 0x000fea0003800200 */
.L_x_46:
[----:B------:R-:W-:-:S04]  /*1710*/  IMAD.MOV.U32 R5, RZ, RZ, 0x0 ;  /* 0x00000000ff057424 */ /* 0x000fc800078e00ff */
[----:B0-----:R-:W-:Y:S05]  /*1720*/  RET.REL.NODEC R4 `(_matrix_div_t_left) ;  /* 0xffffffe804347950 */ /* 0x001fea0003c3ffff */
.L_x_57:
        /* <DEDUP_REMOVED lines=13> */
.L_x_137:


//--------------------- .text._matrix_sub_t_left  --------------------------
	.section	.text._matrix_sub_t_left,"ax",@progbits
	.align	128
        .global         _matrix_sub_t_left
        .type           _matrix_sub_t_left,@function
        .size           _matrix_sub_t_left,(.L_x_139 - _matrix_sub_t_left)
        .other          _matrix_sub_t_left,@"STO_CUDA_ENTRY STV_DEFAULT"
_matrix_sub_t_left:
.text._matrix_sub_t_left:
        /* <DEDUP_REMOVED lines=29> */
[----:B0-----:R-:W-:Y:S01]  /*01d0*/  IMAD.MOV.U32 R4, RZ, RZ, RZ ;  /* 0x000000ffff047224 */ /* 0x001fe200078e00ff */
[----:B-1----:R-:W-:-:S05]  /*01e0*/  IADD3 R3, PT, PT, RZ, -R5, RZ ;  /* 0x80000005ff037210 */ /* 0x002fca0007ffe0ff */
[----:B------:R-:W-:-:S04]  /*01f0*/  IMAD R3, R3, UR4, RZ ;  /* 0x0000000403037c24 */ /* 0x000fc8000f8e02ff */
[----:B------:R-:W-:-:S04]  /*0200*/  IMAD.HI.U32 R5, R5, R3, R4 ;  /* 0x0000000305057227 */ /* 0x000fc800078e0004 */
[----:B------:R-:W-:Y:S02]  /*0210*/  IMAD.MOV.U32 R3, RZ, RZ, RZ ;  /* 0x000000ffff037224 */ /* 0x000fe400078e00ff */
[----:B------:R-:W-:-:S04]  /*0220*/  IMAD.HI.U32 R5, R5, R2, RZ ;  /* 0x0000000205057227 */ /* 0x000fc800078e00ff */
[----:B------:R-:W-:-:S04]  /*0230*/  IMAD.MOV R5, RZ, RZ, -R5 ;  /* 0x000000ffff057224 */ /* 0x000fc800078e0a05 */
[----:B------:R-:W-:-:S05]  /*0240*/  IMAD R2, R5, UR4, R2 ;  /* 0x0000000405027c24 */ /* 0x000fca000f8e0202 */
[----:B------:R-:W-:-:S13]  /*0250*/  ISETP.GE.U32.AND P0, PT, R2, UR4, PT ;  /* 0x0000000402007c0c */ /* 0x000fda000bf06070 */
[----:B------:R-:W-:-:S04]  /*0260*/  @P0 IADD3 R2, PT, PT, R2, -UR4, RZ ;  /* 0x8000000402020c10 */ /* 0x000fc8000fffe0ff */
[----:B------:R-:W-:-:S13]  /*0270*/  ISETP.GE.U32.AND P0, PT, R2, UR4, PT ;  /* 0x0000000402007c0c */ /* 0x000fda000bf06070 */
[----:B------:R-:W-:Y:S01]  /*0280*/  @P0 VIADD R2, R2, -UR4 ;  /* 0x8000000402020c36 */ /* 0x000fe20008000000 */
[----:B------:R-:W-:Y:S01]  /*0290*/  @!P1 LOP3.LUT R2, RZ, UR4, RZ, 0x33, !PT ;  /* 0x00000004ff029c12 */ /* 0x000fe2000f8e33ff */
[----:B------:R-:W-:Y:S06]  /*02a0*/  BRA `(.L_x_60) ;  /* 0x0000000000107947 */ /* 0x000fec0003800000 */
.L_x_59:
[----:B------:R-:W-:-:S07]  /*02b0*/  MOV R0, 0x2d0 ;  /* 0x000002d000007802 */ /* 0x000fce0000000f00 */
[----:B------:R-:W-:Y:S05]  /*02c0*/  CALL.REL.NOINC `($__internal_6_$__cuda_sm20_rem_u64) ;  /* 0x0000000800407944 */ /* 0x000fea0003c00000 */
[----:B------:R-:W-:Y:S01]  /*02d0*/  MOV R2, R4 ;  /* 0x0000000400027202 */ /* 0x000fe20000000f00 */
[----:B------:R-:W-:-:S07]  /*02e0*/  IMAD.MOV.U32 R3, RZ, RZ, R5 ;  /* 0x000000ffff037224 */ /* 0x000fce00078e0005 */
.L_x_60:
[----:B------:R-:W-:Y:S05]  /*02f0*/  BSYNC.RECONVERGENT B0 ;  /* 0x0000000000007941 */ /* 0x000fea0003800200 */
.L_x_58:
        /* <DEDUP_REMOVED lines=11> */
[----:B0-----:R-:W-:Y:S01]  /*03b0*/  IMAD.MOV.U32 R4, RZ, RZ, RZ ;  /* 0x000000ffff047224 */ /* 0x001fe200078e00ff */
[----:B-1----:R-:W-:-:S05]  /*03c0*/  IADD3 R7, PT, PT, RZ, -R5, RZ ;  /* 0x80000005ff077210 */ /* 0x002fca0007ffe0ff */
        /* <DEDUP_REMOVED lines=9> */
[----:B------:R-:W-:-:S12]  /*0460*/  HFMA2 R5, -RZ, RZ, 0, 0 ;  /* 0x00000000ff057431 */ /* 0x000fd800000001ff */
[----:B------:R-:W-:Y:S01]  /*0470*/  @P1 VIADD R4, R4, 0x1 ;  /* 0x0000000104041836 */ /* 0x000fe20000000000 */
[----:B------:R-:W-:Y:S01]  /*0480*/  @!P2 LOP3.LUT R4, RZ, UR4, RZ, 0x33, !PT ;  /* 0x00000004ff04ac12 */ /* 0x000fe2000f8e33ff */
[----:B------:R-:W-:Y:S06]  /*0490*/  BRA `(.L_x_63) ;  /* 0x0000000000107947 */ /* 0x000fec0003800000 */
.L_x_62:
[----:B------:R-:W-:-:S07]  /*04a0*/  MOV R0, 0x4c0 ;  /* 0x000004c000007802 */ /* 0x000fce0000000f00 */
[----:B------:R-:W-:Y:S05]  /*04b0*/  CALL.REL.NOINC `($__internal_5_$__cuda_sm20_div_u64) ;  /* 0x0000000000ac7944 */ /* 0x000fea0003c00000 */
[----:B------:R-:W-:Y:S02]  /*04c0*/  IMAD.MOV.U32 R4, RZ, RZ, R6 ;  /* 0x000000ffff047224 */ /* 0x000fe400078e0006 */
[----:B------:R-:W-:-:S07]  /*04d0*/  IMAD.MOV.U32 R5, RZ, RZ, R7 ;  /* 0x000000ffff057224 */ /* 0x000fce00078e0007 */
.L_x_63:
[----:B------:R-:W-:Y:S05]  /*04e0*/  BSYNC.RECONVERGENT B0 ;  /* 0x0000000000007941 */ /* 0x000fea0003800200 */
.L_x_61:
[----:B------:R-:W0:Y:S01]  /*04f0*/  LDCU.64 UR4, c[0x0][0x3a8] ;  /* 0x00007500ff0477ac */ /* 0x000e220008000a00 */
[----:B------:R-:W-:Y:S01]  /*0500*/  IADD3 R18, P0, PT, R2, R4, RZ ;  /* 0x0000000402127210 */ /* 0x000fe20007f1e0ff */
[----:B------:R-:W-:Y:S01]  /*0510*/  BSSY.RECONVERGENT B6, `(.L_x_64) ;  /* 0x0000016000067945 */ /* 0x000fe20003800200 */
[----:B------:R-:W1:Y:S02]  /*0520*/  LDCU.64 UR36, c[0x0][0x358] ;  /* 0x00006b00ff2477ac */ /* 0x000e640008000a00 */
[----:B------:R-:W-:Y:S02]  /*0530*/  IADD3.X R19, PT, PT, R3, R5, RZ, P0, !PT ;  /* 0x0000000503137210 */ /* 0x000fe400007fe4ff */
        /* <DEDUP_REMOVED lines=12> */
[----:B------:R-:W-:Y:S01]  /*0600*/  IMAD.U32 R5, RZ, RZ, UR5 ;  /* 0x00000005ff057e24 */ /* 0x000fe2000f8e00ff */
[----:B-1----:R-:W-:Y:S01]  /*0610*/  MOV R6, UR6 ;  /* 0x0000000600067c02 */ /* 0x002fe20008000f00 */
[----:B------:R-:W-:-:S02]  /*0620*/  IMAD.U32 R7, RZ, RZ, UR7 ;  /* 0x00000007ff077e24 */ /* 0x000fc4000f8e00ff */
[----:B---3--:R-:W-:Y:S01]  /*0630*/  IMAD.U32 R10, RZ, RZ, UR8 ;  /* 0x00000008ff0a7e24 */ /* 0x008fe2000f8e00ff */
[----:B------:R-:W-:-:S07]  /*0640*/  MOV R11, UR9 ;  /* 0x00000009000b7c02 */ /* 0x000fce0008000f00 */
[----:B------:R-:W-:-:S07]  /*0650*/  LEPC R20, `(.L_x_65) ;  /* 0x000000001014794e */ /* 0x000fce0000000000 */
[----:B--2---:R-:W-:Y:S05]  /*0660*/  CALL.ABS.NOINC R2 ;  /* 0x0000000002007343 */ /* 0x004fea0003c00000 */
.L_x_65:
[----:B------:R-:W-:Y:S05]  /*0670*/  BSYNC.RECONVERGENT B6 ;  /* 0x0000000000067941 */ /* 0x000fea0003800200 */
.L_x_64:
[----:B------:R-:W0:Y:S01]  /*0680*/  LDCU.64 UR4, c[0x0][0x390] ;  /* 0x00007200ff0477ac */ /* 0x000e220008000a00 */
[C---:B------:R-:W-:Y:S01]  /*0690*/  IMAD.SHL.U32 R6, R17.reuse, 0x4, RZ ;  /* 0x0000000411067824 */ /* 0x040fe200078e00ff */
[----:B------:R-:W-:Y:S01]  /*06a0*/  SHF.L.U64.HI R16, R17, 0x2, R16 ;  /* 0x0000000211107819 */ /* 0x000fe20000010210 */
[----:B------:R-:W1:Y:S03]  /*06b0*/  LDCU.128 UR8, c[0x0][0x380] ;  /* 0x00007000ff0877ac */ /* 0x000e660008000c00 */
[----:B0-----:R-:W-:Y:S02]  /*06c0*/  IADD3 R4, P1, PT, R6, UR4, RZ ;  /* 0x0000000406047c10 */ /* 0x001fe4000ff3e0ff */
[----:B-1----:R-:W-:Y:S02]  /*06d0*/  LEA R2, P0, R18, UR10, 0x2 ;  /* 0x0000000a12027c11 */ /* 0x002fe4000f8010ff */
[----:B------:R-:W-:-:S02]  /*06e0*/  IADD3.X R5, PT, PT, R16, UR5, RZ, P1, !PT ;  /* 0x0000000510057c10 */ /* 0x000fc40008ffe4ff */
[----:B------:R-:W-:-:S04]  /*06f0*/  LEA.HI.X R3, R18, UR11, R19, 0x2, P0 ;  /* 0x0000000b12037c11 */ /* 0x000fc800080f1413 */
[----:B------:R-:W2:Y:S04]  /*0700*/  LDG.E R5, desc[UR36][R4.64] ;  /* 0x0000002404057981 */ /* 0x000ea8000c1e1900 */
[----:B------:R-:W2:Y:S01]  /*0710*/  LDG.E R2, desc[UR36][R2.64] ;  /* 0x0000002402027981 */ /* 0x000ea2000c1e1900 */
[----:B------:R-:W-:-:S04]  /*0720*/  IADD3 R6, P0, PT, R6, UR8, RZ ;  /* 0x0000000806067c10 */ /* 0x000fc8000ff1e0ff */
[----:B------:R-:W-:Y:S01]  /*0730*/  IADD3.X R7, PT, PT, R16, UR9, RZ, P0, !PT ;  /* 0x0000000910077c10 */ /* 0x000fe200087fe4ff */
[----:B--2---:R-:W-:-:S05]  /*0740*/  FADD R9, R2, -R5 ;  /* 0x8000000502097221 */ /* 0x004fca0000000000 */
[----:B------:R-:W-:Y:S01]  /*0750*/  STG.E desc[UR36][R6.64], R9 ;  /* 0x0000000906007986 */ /* 0x000fe2000c101924 */
[----:B------:R-:W-:Y:S05]  /*0760*/  EXIT ;  /* 0x000000000000794d */ /* 0x000fea0003800000 */
        .weak           $__internal_5_$__cuda_sm20_div_u64
        .type           $__internal_5_$__cuda_sm20_div_u64,@function
        .size           $__internal_5_$__cuda_sm20_div_u64,($__internal_6_$__cuda_sm20_rem_u64 - $__internal_5_$__cuda_sm20_div_u64)
$__internal_5_$__cuda_sm20_div_u64:
        /* <DEDUP_REMOVED lines=10> */
[----:B------:R-:W-:-:S03]  /*0810*/  IMAD.HI.U32 R8, R6, R11, RZ ;  /* 0x0000000b06087227 */ /* 0x000fc600078e00ff */
[----:B------:R-:W-:Y:S01]  /*0820*/  IADD3.X R13, PT, PT, RZ, ~R9, RZ, P0, !PT ;  /* 0x80000009ff0d7210 */ /* 0x000fe200007fe4ff */
[----:B------:R-:W-:-:S04]  /*0830*/  IMAD.MOV.U32 R9, RZ, RZ, R6 ;  /* 0x000000ffff097224 */ /* 0x000fc800078e0006 */
[----:B------:R-:W-:-:S04]  /*0840*/  IMAD.WIDE.U32 R8, P0, R6, R13, R8 ;  /* 0x0000000d06087225 */ /* 0x000fc80007800008 */
[C---:B------:R-:W-:Y:S02]  /*0850*/  IMAD R15, R7.reuse, R13, RZ ;  /* 0x0000000d070f7224 */ /* 0x040fe400078e02ff */
[----:B------:R-:W-:-:S04]  /*0860*/  IMAD.HI.U32 R8, P1, R7, R11, R8 ;  /* 0x0000000b07087227 */ /* 0x000fc80007820008 */
[----:B------:R-:W-:Y:S01]  /*0870*/  IMAD.HI.U32 R13, R7, R13, RZ ;  /* 0x0000000d070d7227 */ /* 0x000fe200078e00ff */
[----:B------:R-:W-:-:S03]  /*0880*/  IADD3 R9, P2, PT, R15, R8, RZ ;  /* 0x000000080f097210 */ /* 0x000fc60007f5e0ff */
[----:B------:R-:W-:Y:S02]  /*0890*/  IMAD.X R8, R13, 0x1, R7, P0 ;  /* 0x000000010d087824 */ /* 0x000fe400000e0607 */
[----:B------:R-:W-:-:S03]  /*08a0*/  IMAD.WIDE.U32 R6, R9, R4, RZ ;  /* 0x0000000409067225 */ /* 0x000fc600078e00ff */
[----:B------:R-:W-:Y:S01]  /*08b0*/  IADD3.X R11, PT, PT, RZ, RZ, R8, P2, P1 ;  /* 0x000000ffff0b7210 */ /* 0x000fe200017e2408 */
[----:B------:R-:W-:Y:S01]  /*08c0*/  IMAD R7, R9, R5, R7 ;  /* 0x0000000509077224 */ /* 0x000fe200078e0207 */
[----:B------:R-:W-:-:S03]  /*08d0*/  IADD3 R13, P0, PT, RZ, -R6, RZ ;  /* 0x80000006ff0d7210 */ /* 0x000fc60007f1e0ff */
[----:B------:R-:W-:Y:S02]  /*08e0*/  IMAD R7, R11, R4, R7 ;  /* 0x000000040b077224 */ /* 0x000fe400078e0207 */
[----:B------:R-:W-:-:S03]  /*08f0*/  IMAD.HI.U32 R8, R9, R13, RZ ;  /* 0x0000000d09087227 */ /* 0x000fc600078e00ff */
[----:B------:R-:W-:Y:S01]  /*0900*/  IADD3.X R6, PT, PT, RZ, ~R7, RZ, P0, !PT ;  /* 0x80000007ff067210 */ /* 0x000fe200007fe4ff */
[----:B------:R-:W-:-:S04]  /*0910*/  IMAD.MOV.U32 R7, RZ, RZ, RZ ;  /* 0x000000ffff077224 */ /* 0x000fc800078e00ff */
        /* <DEDUP_REMOVED lines=21> */
[----:B------:R-:W-:Y:S02]  /*0a70*/  IADD3 R6, P1, PT, R9, 0x1, RZ ;  /* 0x0000000109067810 */ /* 0x000fe40007f3e0ff */
[----:B------:R-:W-:Y:S02]  /*0a80*/  IADD3 R7, P2, PT, R13, -R4, RZ ;  /* 0x800000040d077210 */ /* 0x000fe40007f5e0ff */
[CC--:B------:R-:W-:Y:S01]  /*0a90*/  ISETP.GE.U32.AND.EX P0, PT, R12.reuse, R5.reuse, PT, P0 ;  /* 0x000000050c00720c */ /* 0x0c0fe20003f06100 */
[----:B------:R-:W-:Y:S01]  /*0aa0*/  IMAD.X R8, RZ, RZ, R11, P1 ;  /* 0x000000ffff087224 */ /* 0x000fe200008e060b */
[----:B------:R-:W-:Y:S02]  /*0ab0*/  IADD3.X R10, PT, PT, R12, ~R5, RZ, P2, !PT ;  /* 0x800000050c0a7210 */ /* 0x000fe400017fe4ff */
        /* <DEDUP_REMOVED lines=10> */
[----:B------:R-:W-:Y:S02]  /*0b60*/  ISETP.NE.AND.EX P1, PT, R5, RZ, PT, P1 ;  /* 0x000000ff0500720c */ /* 0x000fe40003f25310 */
[----:B------:R-:W-:Y:S02]  /*0b70*/  MOV R5, 0x0 ;  /* 0x0000000000057802 */ /* 0x000fe40000000f00 */
[----:B------:R-:W-:Y:S02]  /*0b80*/  SEL R6, R6, R9, P0 ;  /* 0x0000000906067207 */ /* 0x000fe40000000000 */
[----:B------:R-:W-:Y:S02]  /*0b90*/  SEL R7, R7, R8, P0 ;  /* 0x0000000807077207 */ /* 0x000fe40000000000 */
[----:B------:R-:W-:-:S02]  /*0ba0*/  SEL R6, R6, 0xffffffff, P1 ;  /* 0xffffffff06067807 */ /* 0x000fc40000800000 */
[----:B------:R-:W-:Y:S01]  /*0bb0*/  SEL R7, R7, 0xffffffff, P1 ;  /* 0xffffffff07077807 */ /* 0x000fe20000800000 */
[----:B------:R-:W-:Y:S06]  /*0bc0*/  RET.REL.NODEC R4 `(_matrix_sub_t_left) ;  /* 0xfffffff4040c7950 */ /* 0x000fec0003c3ffff */
        .weak           $__internal_6_$__cuda_sm20_rem_u64
        .type           $__internal_6_$__cuda_sm20_rem_u64,@function
        .size           $__internal_6_$__cuda_sm20_rem_u64,(.L_x_139 - $__internal_6_$__cuda_sm20_rem_u64)
$__internal_6_$__cuda_sm20_rem_u64:
[----:B------:R-:W-:Y:S02]  /*0bd0*/  UMOV UR6, UR4 ;  /* 0x0000000400067c82 */ /* 0x000fe40008000000 */
[----:B------:R-:W0:Y:S08]  /*0be0*/  I2F.U64.RP R3, UR6 ;  /* 0x0000000600037d12 */ /* 0x000e300008309000 */
[----:B0-----:R-:W0:Y:S02]  /*0bf0*/  MUFU.RCP R3, R3 ;  /* 0x0000000300037308 */ /* 0x001e240000001000 */
[----:B0-----:R-:W-:-:S06]  /*0c00*/  VIADD R6, R3, 0x1ffffffe ;  /* 0x1ffffffe03067836 */ /* 0x001fcc0000000000 */
[----:B------:R-:W0:Y:S02]  /*0c10*/  F2I.U64.TRUNC R6, R6 ;  /* 0x0000000600067311 */ /* 0x000e24000020d800 */
[----:B0-----:R-:W-:-:S04]  /*0c20*/  IMAD.WIDE.U32 R8, R6, UR4, RZ ;  /* 0x0000000406087c25 */ /* 0x001fc8000f8e00ff */
[C---:B------:R-:W-:Y:S01]  /*0c30*/  IMAD R5, R6.reuse, UR7, R9 ;  /* 0x0000000706057c24 */ /* 0x040fe2000f8e0209 */
[----:B------:R-:W-:Y:S01]  /*0c40*/  IADD3 R11, P0, PT, RZ, -R8, RZ ;  /* 0x80000008ff0b7210 */ /* 0x000fe20007f1e0ff */
[----:B------:R-:W-:Y:S02]  /*0c50*/  IMAD.MOV.U32 R9, RZ, RZ, R6 ;  /* 0x000000ffff097224 */ /* 0x000fe400078e0006 */
[----:B------:R-:W-:Y:S02]  /*0c60*/  IMAD R5, R7, UR4, R5 ;  /* 0x0000000407057c24 */ /* 0x000fe4000f8e0205 */
[----:B------:R-:W-:-:S03]  /*0c70*/  IMAD.HI.U32 R8, R6, R11, RZ ;  /* 0x0000000b06087227 */ /* 0x000fc600078e00ff */
[----:B------:R-:W-:-:S05]  /*0c80*/  IADD3.X R5, PT, PT, RZ, ~R5, RZ, P0, !PT ;  /* 0x80000005ff057210 */ /* 0x000fca00007fe4ff */
[----:B------:R-:W-:-:S04]  /*0c90*/  IMAD.WIDE.U32 R8, P0, R6, R5, R8 ;  /* 0x0000000506087225 */ /* 0x000fc80007800008 */
[C---:B------:R-:W-:Y:S02]  /*0ca0*/  IMAD R13, R7.reuse, R5, RZ ;  /* 0x00000005070d7224 */ /* 0x040fe400078e02ff */
[----:B------:R-:W-:-:S04]  /*0cb0*/  IMAD.HI.U32 R8, P1, R7, R11, R8 ;  /* 0x0000000b07087227 */ /* 0x000fc80007820008 */
[----:B------:R-:W-:Y:S01]  /*0cc0*/  IMAD.HI.U32 R3, R7, R5, RZ ;  /* 0x0000000507037227 */ /* 0x000fe200078e00ff */
[----:B------:R-:W-:-:S04]  /*0cd0*/  IADD3 R9, P2, PT, R13, R8, RZ ;  /* 0x000000080d097210 */ /* 0x000fc80007f5e0ff */
[----:B------:R-:W-:Y:S01]  /*0ce0*/  IADD3.X R3, PT, PT, R3, R7, RZ, P0, !PT ;  /* 0x0000000703037210 */ /* 0x000fe200007fe4ff */
        /* <DEDUP_REMOVED lines=12> */
[----:B------:R-:W-:Y:S01]  /*0db0*/  IMAD.MOV.U32 R7, RZ, RZ, RZ ;  /* 0x000000ffff077224 */ /* 0x000fe200078e00ff */
[----:B------:R-:W-:Y:S01]  /*0dc0*/  IADD3.X R3, PT, PT, R6, R3, RZ, P0, !PT ;  /* 0x0000000306037210 */ /* 0x000fe200007fe4ff */
        /* <DEDUP_REMOVED lines=13> */
[----:B------:R-:W-:-:S05]  /*0ea0*/  IMAD R3, R3, UR4, R8 ;  /* 0x0000000403037c24 */ /* 0x000fca000f8e0208 */
[----:B------:R-:W-:Y:S02]  /*0eb0*/  IADD3.X R5, PT, PT, ~R3, R4, RZ, P1, !PT ;  /* 0x0000000403057210 */ /* 0x000fe40000ffe5ff */
[----:B------:R-:W-:Y:S02]  /*0ec0*/  IADD3 R3, P1, PT, R6, -UR4, RZ ;  /* 0x8000000406037c10 */ /* 0x000fe4000ff3e0ff */
[C---:B------:R-:W-:Y:S02]  /*0ed0*/  ISETP.GE.U32.AND.EX P0, PT, R5.reuse, UR7, PT, P0 ;  /* 0x0000000705007c0c */ /* 0x040fe4000bf06100 */
[----:B------:R-:W-:Y:S02]  /*0ee0*/  IADD3.X R2, PT, PT, R5, ~UR7, RZ, P1, !PT ;  /* 0x8000000705027c10 */ /* 0x000fe40008ffe4ff */
[----:B------:R-:W-:Y:S02]  /*0ef0*/  SEL R3, R3, R6, P0 ;  /* 0x0000000603037207 */ /* 0x000fe40000000000 */
[----:B------:R-:W-:-:S02]  /*0f00*/  SEL R2, R2, R5, P0 ;  /* 0x0000000502027207 */ /* 0x000fc40000000000 */
[C---:B------:R-:W-:Y:S02]  /*0f10*/  ISETP.GE.U32.AND P0, PT, R3.reuse, UR4, PT ;  /* 0x0000000403007c0c */ /* 0x040fe4000bf06070 */
[----:B------:R-:W-:Y:S02]  /*0f20*/  IADD3 R4, P2, PT, R3, -UR4, RZ ;  /* 0x8000000403047c10 */ /* 0x000fe4000ff5e0ff */
[C---:B------:R-:W-:Y:S02]  /*0f30*/  ISETP.GE.U32.AND.EX P0, PT, R2.reuse, UR7, PT, P0 ;  /* 0x0000000702007c0c */ /* 0x040fe4000bf06100 */
[----:B------:R-:W-:Y:S02]  /*0f40*/  IADD3.X R5, PT, PT, R2, ~UR7, RZ, P2, !PT ;  /* 0x8000000702057c10 */ /* 0x000fe400097fe4ff */
[----:B------:R-:W-:Y:S01]  /*0f50*/  SEL R4, R4, R3, P0 ;  /* 0x0000000304047207 */ /* 0x000fe20000000000 */
[----:B------:R-:W-:Y:S01]  /*0f60*/  HFMA2 R3, -RZ, RZ, 0, 0 ;  /* 0x00000000ff037431 */ /* 0x000fe200000001ff */
[----:B------:R-:W-:-:S02]  /*0f70*/  ISETP.NE.U32.AND P1, PT, RZ, UR4, PT ;  /* 0x00000004ff007c0c */ /* 0x000fc4000bf25070 */
[----:B------:R-:W-:Y:S01]  /*0f80*/  SEL R5, R5, R2, P0 ;  /* 0x0000000205057207 */ /* 0x000fe20000000000 */
[----:B------:R-:W-:Y:S01]  /*0f90*/  IMAD.MOV.U32 R2, RZ, RZ, R0 ;  /* 0x000000ffff027224 */ /* 0x000fe200078e0000 */
[----:B------:R-:W-:-:S04]  /*0fa0*/  ISETP.NE.AND.EX P1, PT, RZ, UR7, PT, P1 ;  /* 0x00000007ff007c0c */ /* 0x000fc8000bf25310 */
[----:B------:R-:W-:Y:S02]  /*0fb0*/  SEL R4, R4, 0xffffffff, P1 ;  /* 0xffffffff04047807 */ /* 0x000fe40000800000 */
[----:B------:R-:W-:Y:S01]  /*0fc0*/  SEL R5, R5, 0xffffffff, P1 ;  /* 0xffffffff05057807 */ /* 0x000fe20000800000 */
[----:B------:R-:W-:Y:S06]  /*0fd0*/  RET.REL.NODEC R2 `(_matrix_sub_t_left) ;  /* 0xfffffff002087950 */ /* 0x000fec0003c3ffff */
.L_x_66:
        /* <DEDUP_REMOVED lines=10> */
.L_x_139:


//--------------------- .text._matrix_div_t_right --------------------------
	.section	.text._matrix_div_t_right,"ax",@progbits
	.align	128
        .global         _matrix_div_t_right
        .type           _matrix_div_t_right,@function
        .size           _matrix_div_t_right,(.L_x_142 - _matrix_div_t_right)
        .other          _matrix_div_t_right,@"STO_CUDA_ENTRY STV_DEFAULT"
_matrix_div_t_right:
.text._matrix_div_t_right:
        /* <DEDUP_REMOVED lines=43> */
.L_x_68:
[----:B------:R-:W-:-:S07]  /*02b0*/  MOV R0, 0x2d0 ;  /* 0x000002d000007802 */ /* 0x000fce0000000f00 */
[----:B------:R-:W-:Y:S05]  /*02c0*/  CALL.REL.NOINC `($__internal_8_$__cuda_sm20_rem_u64) ;  /* 0x0000000800747944 */ /* 0x000fea0003c00000 */
[----:B------:R-:W-:Y:S01]  /*02d0*/  IMAD.MOV.U32 R2, RZ, RZ, R4 ;  /* 0x000000ffff027224 */ /* 0x000fe200078e0004 */
[----:B------:R-:W-:-:S07]  /*02e0*/  MOV R3, R5 ;  /* 0x0000000500037202 */ /* 0x000fce0000000f00 */
.L_x_69:
[----:B------:R-:W-:Y:S05]  /*02f0*/  BSYNC.RECONVERGENT B0 ;  /* 0x0000000000007941 */ /* 0x000fea0003800200 */
.L_x_67:
        /* <DEDUP_REMOVED lines=26> */
.L_x_71:
[----:B------:R-:W-:-:S07]  /*04a0*/  MOV R0, 0x4c0 ;  /* 0x000004c000007802 */ /* 0x000fce0000000f00 */
[----:B------:R-:W-:Y:S05]  /*04b0*/  CALL.REL.NOINC `($__internal_7_$__cuda_sm20_div_u64) ;  /* 0x0000000000e07944 */ /* 0x000fea0003c00000 */
[----:B------:R-:W-:Y:S01]  /*04c0*/  IMAD.MOV.U32 R4, RZ, RZ, R6 ;  /* 0x000000ffff047224 */ /* 0x000fe200078e0006 */
[----:B------:R-:W-:-:S07]  /*04d0*/  MOV R5, R7 ;  /* 0x0000000700057202 */ /* 0x000fce0000000f00 */
.L_x_72:
[----:B------:R-:W-:Y:S05]  /*04e0*/  BSYNC.RECONVERGENT B0 ;  /* 0x0000000000007941 */ /* 0x000fea0003800200 */
.L_x_70:
        /* <DEDUP_REMOVED lines=24> */
.L_x_74:
[----:B------:R-:W-:Y:S05]  /*0670*/  BSYNC.RECONVERGENT B6 ;  /* 0x0000000000067941 */ /* 0x000fea0003800200 */
.L_x_73:
[----:B------:R-:W0:Y:S02]  /*0680*/  LDCU.64 UR4, c[0x0][0x390] ;  /* 0x00007200ff0477ac */ /* 0x000e240008000a00 */
[----:B0-----:R-:W-:-:S04]  /*0690*/  LEA R6, P0, R18, UR4, 0x2 ;  /* 0x0000000412067c11 */ /* 0x001fc8000f8010ff */
[----:B------:R-:W-:Y:S01]  /*06a0*/  LEA.HI.X R7, R18, UR5, R19, 0x2, P0 ;  /* 0x0000000512077c11 */ /* 0x000fe200080f1413 */
[----:B------:R-:W0:Y:S01]  /*06b0*/  LDCU.64 UR4, c[0x0][0x388] ;  /* 0x00007100ff0477ac */ /* 0x000e220008000a00 */
[----:B------:R-:W-:-:S03]  /*06c0*/  IMAD.SHL.U32 R2, R17, 0x4, RZ ;  /* 0x0000000411027824 */ /* 0x000fc600078e00ff */
[----:B------:R-:W2:Y:S01]  /*06d0*/  LDG.E R9, desc[UR36][R6.64] ;  /* 0x0000002406097981 */ /* 0x000ea2000c1e1900 */
[----:B------:R-:W-:Y:S02]  /*06e0*/  SHF.L.U64.HI R16, R17, 0x2, R16 ;  /* 0x0000000211107819 */ /* 0x000fe40000010210 */
[----:B0-----:R-:W-:-:S04]  /*06f0*/  IADD3 R4, P0, PT, R2, UR4, RZ ;  /* 0x0000000402047c10 */ /* 0x001fc8000ff1e0ff */
[----:B------:R-:W-:-:S05]  /*0700*/  IADD3.X R5, PT, PT, R16, UR5, RZ, P0, !PT ;  /* 0x0000000510057c10 */ /* 0x000fca00087fe4ff */
        /* <DEDUP_REMOVED lines=11> */
[----:B------:R-:W-:Y:S05]  /*07c0*/  CALL.REL.NOINC `($__internal_9_$__cuda_sm3x_div_rn_noftz_f32_slowpath) ;  /* 0x0000000800387944 */ /* 0x000fea0003c00000 */
[----:B------:R-:W-:-:S07]  /*07d0*/  IMAD.MOV.U32 R7, RZ, RZ, R0 ;  /* 0x000000ffff077224 */ /* 0x000fce00078e0000 */
.L_x_76:
[----:B------:R-:W-:Y:S05]  /*07e0*/  BSYNC.RECONVERGENT B0 ;  /* 0x0000000000007941 */ /* 0x000fea0003800200 */
.L_x_75:
[----:B------:R-:W0:Y:S02]  /*07f0*/  LDCU.64 UR4, c[0x0][0x380] ;  /* 0x00007000ff0477ac */ /* 0x000e240008000a00 */
[----:B0-----:R-:W-:-:S04]  /*0800*/  IADD3 R2, P0, PT, R2, UR4, RZ ;  /* 0x0000000402027c10 */ /* 0x001fc8000ff1e0ff */
[----:B------:R-:W-:-:S05]  /*0810*/  IADD3.X R3, PT, PT, R16, UR5, RZ, P0, !PT ;  /* 0x0000000510037c10 */ /* 0x000fca00087fe4ff */
[----:B------:R-:W-:Y:S01]  /*0820*/  STG.E desc[UR36][R2.64], R7 ;  /* 0x0000000702007986 */ /* 0x000fe2000c101924 */
[----:B------:R-:W-:Y:S05]  /*0830*/  EXIT ;  /* 0x000000000000794d */ /* 0x000fea0003800000 */
        .weak           $__internal_7_$__cuda_sm20_div_u64
        .type           $__internal_7_$__cuda_sm20_div_u64,@function
        .size           $__internal_7_$__cuda_sm20_div_u64,($__internal_8_$__cuda_sm20_rem_u64 - $__internal_7_$__cuda_sm20_div_u64)
$__internal_7_$__cuda_sm20_div_u64:
        /* <DEDUP_REMOVED lines=51> */
[----:B------:R-:W-:Y:S01]  /*0b70*/  IMAD.X R10, R12, 0x1, ~R5, P2 ;  /* 0x000000010c0a7824 */ /* 0x000fe200010e0e05 */
[----:B------:R-:W-:Y:S02]  /*0b80*/  IADD3.X R8, PT, PT, RZ, R11, RZ, P1, !PT ;  /* 0x0000000bff087210 */ /* 0x000fe40000ffe4ff */
[----:B------:R-:W-:Y:S02]  /*0b90*/  SEL R9, R6, R9, P0 ;  /* 0x0000000906097207 */ /* 0x000fe40000000000 */
[----:B------:R-:W-:-:S02]  /*0ba0*/  SEL R7, R7, R13, P0 ;  /* 0x0000000d07077207 */ /* 0x000fc40000000000 */
[----:B------:R-:W-:Y:S02]  /*0bb0*/  SEL R8, R8, R11, P0 ;  /* 0x0000000b08087207 */ /* 0x000fe40000000000 */
[----:B------:R-:W-:Y:S02]  /*0bc0*/  IADD3 R6, P2, PT, R9, 0x1, RZ ;  /* 0x0000000109067810 */ /* 0x000fe40007f5e0ff */
[----:B------:R-:W-:Y:S02]  /*0bd0*/  SEL R10, R10, R12, P0 ;  /* 0x0000000c0a0a7207 */ /* 0x000fe40000000000 */
[----:B------:R-:W-:Y:S01]  /*0be0*/  ISETP.GE.U32.AND P0, PT, R7, R4, PT ;  /* 0x000000040700720c */ /* 0x000fe20003f06070 */
[----:B------:R-:W-:Y:S01]  /*0bf0*/  IMAD.X R7, RZ, RZ, R8, P2 ;  /* 0x000000ffff077224 */ /* 0x000fe200010e0608 */
[----:B------:R-:W-:Y:S01]  /*0c00*/  ISETP.NE.U32.AND P1, PT, R4, RZ, PT ;  /* 0x000000ff0400720c */ /* 0x000fe20003f25070 */
[----:B------:R-:W-:Y:S01]  /*0c10*/  IMAD.MOV.U32 R4, RZ, RZ, R0 ;  /* 0x000000ffff047224 */ /* 0x000fe200078e0000 */
[----:B------:R-:W-:-:S02]  /*0c20*/  ISETP.GE.U32.AND.EX P0, PT, R10, R5, PT, P0 ;  /* 0x000000050a00720c */ /* 0x000fc40003f06100 */
[----:B------:R-:W-:Y:S01]  /*0c30*/  ISETP.NE.AND.EX P1, PT, R5, RZ, PT, P1 ;  /* 0x000000ff0500720c */ /* 0x000fe20003f25310 */
[----:B------:R-:W-:Y:S01]  /*0c40*/  IMAD.MOV.U32 R5, RZ, RZ, 0x0 ;  /* 0x00000000ff057424 */ /* 0x000fe200078e00ff */
[----:B------:R-:W-:Y:S02]  /*0c50*/  SEL R6, R6, R9, P0 ;  /* 0x0000000906067207 */ /* 0x000fe40000000000 */
[----:B------:R-:W-:Y:S02]  /*0c60*/  SEL R7, R7, R8, P0 ;  /* 0x0000000807077207 */ /* 0x000fe40000000000 */
[----:B------:R-:W-:Y:S02]  /*0c70*/  SEL R6, R6, 0xffffffff, P1 ;  /* 0xffffffff06067807 */ /* 0x000fe40000800000 */
[----:B------:R-:W-:Y:S01]  /*0c80*/  SEL R7, R7, 0xffffffff, P1 ;  /* 0xffffffff07077807 */ /* 0x000fe20000800000 */
[----:B------:R-:W-:Y:S06]  /*0c90*/  RET.REL.NODEC R4 `(_matrix_div_t_right) ;  /* 0xfffffff004d87950 */ /* 0x000fec0003c3ffff */
        .weak           $__internal_8_$__cuda_sm20_rem_u64
        .type           $__internal_8_$__cuda_sm20_rem_u64,@function
        .size           $__internal_8_$__cuda_sm20_rem_u64,($__internal_9_$__cuda_sm3x_div_rn_noftz_f32_slowpath - $__internal_8_$__cuda_sm20_rem_u64)
$__internal_8_$__cuda_sm20_rem_u64:
[----:B------:R-:W-:Y:S02]  /*0ca0*/  UMOV UR6, UR4 ;  /* 0x0000000400067c82 */ /* 0x000fe40008000000 */
[----:B------:R-:W0:Y:S08]  /*0cb0*/  I2F.U64.RP R3, UR6 ;  /* 0x0000000600037d12 */ /* 0x000e300008309000 */
[----:B0-----:R-:W0:Y:S02]  /*0cc0*/  MUFU.RCP R3, R3 ;  /* 0x0000000300037308 */ /* 0x001e240000001000 */
[----:B0-----:R-:W-:-:S06]  /*0cd0*/  IADD3 R6, PT, PT, R3, 0x1ffffffe, RZ ;  /* 0x1ffffffe03067810 */ /* 0x001fcc0007ffe0ff */
[----:B------:R-:W0:Y:S02]  /*0ce0*/  F2I.U64.TRUNC R6, R6 ;  /* 0x0000000600067311 */ /* 0x000e24000020d800 */
[----:B0-----:R-:W-:-:S04]  /*0cf0*/  IMAD.WIDE.U32 R8, R6, UR4, RZ ;  /* 0x0000000406087c25 */ /* 0x001fc8000f8e00ff */
[C---:B------:R-:W-:Y:S01]  /*0d00*/  IMAD R5, R6.reuse, UR7, R9 ;  /* 0x0000000706057c24 */ /* 0x040fe2000f8e0209 */
[----:B------:R-:W-:Y:S01]  /*0d10*/  IADD3 R11, P0, PT, RZ, -R8, RZ ;  /* 0x80000008ff0b7210 */ /* 0x000fe20007f1e0ff */
[----:B------:R-:W-:Y:S02]  /*0d20*/  IMAD.MOV.U32 R9, RZ, RZ, R6 ;  /* 0x000000ffff097224 */ /* 0x000fe400078e0006 */
        /* <DEDUP_REMOVED lines=14> */
[----:B------:R-:W-:-:S03]  /*0e10*/  IMAD.HI.U32 R8, R9, R7, RZ ;  /* 0x0000000709087227 */ /* 0x000fc600078e00ff */
[----:B------:R-:W-:-:S05]  /*0e20*/  IADD3.X R6, PT, PT, RZ, ~R5, RZ, P0, !PT ;  /* 0x80000005ff067210 */ /* 0x000fca00007fe4ff */
        /* <DEDUP_REMOVED lines=13> */
[----:B------:R-:W-:-:S03]  /*0f00*/  IADD3 R5, P1, PT, R8, R5, RZ ;  /* 0x0000000508057210 */ /* 0x000fc60007f3e0ff */
[----:B------:R-:W-:Y:S02]  /*0f10*/  IMAD.X R3, RZ, RZ, R3, P0 ;  /* 0x000000ffff037224 */ /* 0x000fe400000e0603 */
[----:B------:R-:W-:-:S03]  /*0f20*/  IMAD.WIDE.U32 R6, R5, UR4, RZ ;  /* 0x0000000405067c25 */ /* 0x000fc6000f8e00ff */
[----:B------:R-:W-:Y:S01]  /*0f30*/  IADD3.X R3, PT, PT, RZ, R3, RZ, P1, !PT ;  /* 0x00000003ff037210 */ /* 0x000fe20000ffe4ff */
[----:B------:R-:W-:Y:S01]  /*0f40*/  IMAD R8, R5, UR7, R7 ;  /* 0x0000000705087c24 */ /* 0x000fe2000f8e0207 */
[----:B------:R-:W-:-:S03]  /*0f50*/  IADD3 R6, P1, PT, -R6, R2, RZ ;  /* 0x0000000206067210 */ /* 0x000fc60007f3e1ff */
[----:B------:R-:W-:Y:S01]  /*0f60*/  IMAD R3, R3, UR4, R8 ;  /* 0x0000000403037c24 */ /* 0x000fe2000f8e0208 */
[----:B------:R-:W-:-:S03]  /*0f70*/  ISETP.GE.U32.AND P0, PT, R6, UR4, PT ;  /* 0x0000000406007c0c */ /* 0x000fc6000bf06070 */
        /* <DEDUP_REMOVED lines=10> */
[----:B------:R-:W-:Y:S02]  /*1020*/  ISETP.NE.U32.AND P1, PT, RZ, UR4, PT ;  /* 0x00000004ff007c0c */ /* 0x000fe4000bf25070 */
[----:B------:R-:W-:Y:S01]  /*1030*/  SEL R4, R4, R3, P0 ;  /* 0x0000000304047207 */ /* 0x000fe20000000000 */
[----:B------:R-:W-:Y:S01]  /*1040*/  IMAD.MOV.U32 R3, RZ, RZ, 0x0 ;  /* 0x00000000ff037424 */ /* 0x000fe200078e00ff */
[----:B------:R-:W-:Y:S01]  /*1050*/  SEL R5, R5, R2, P0 ;  /* 0x0000000205057207 */ /* 0x000fe20000000000 */
[----:B------:R-:W-:Y:S01]  /*1060*/  IMAD.MOV.U32 R2, RZ, RZ, R0 ;  /* 0x000000ffff027224 */ /* 0x000fe200078e0000 */
[----:B------:R-:W-:-:S04]  /*1070*/  ISETP.NE.AND.EX P1, PT, RZ, UR7, PT, P1 ;  /* 0x00000007ff007c0c */ /* 0x000fc8000bf25310 */
[----:B------:R-:W-:Y:S02]  /*1080*/  SEL R4, R4, 0xffffffff, P1 ;  /* 0xffffffff04047807 */ /* 0x000fe40000800000 */
[----:B------:R-:W-:Y:S01]  /*1090*/  SEL R5, R5, 0xffffffff, P1 ;  /* 0xffffffff05057807 */ /* 0x000fe20000800000 */
[----:B------:R-:W-:Y:S06]  /*10a0*/  RET.REL.NODEC R2 `(_matrix_div_t_right) ;  /* 0xffffffec02d47950 */ /* 0x000fec0003c3ffff */
        .weak           $__internal_9_$__cuda_sm3x_div_rn_noftz_f32_slowpath
        .type           $__internal_9_$__cuda_sm3x_div_rn_noftz_f32_slowpath,@function
        .size           $__internal_9_$__cuda_sm3x_div_rn_noftz_f32_slowpath,(.L_x_142 - $__internal_9_$__cuda_sm3x_div_rn_noftz_f32_slowpath)
$__internal_9_$__cuda_sm3x_div_rn_noftz_f32_slowpath:
[--C-:B------:R-:W-:Y:S01]  /*10b0*/  SHF.R.U32.HI R5, RZ, 0x17, R9.reuse ;  /* 0x00000017ff057819 */ /* 0x100fe20000011609 */
[----:B------:R-:W-:Y:S01]  /*10c0*/  BSSY.RECONVERGENT B1, `(.L_x_77) ;  /* 0x0000065000017945 */ /* 0x000fe20003800200 */
[--C-:B------:R-:W-:Y:S01]  /*10d0*/  SHF.R.U32.HI R3, RZ, 0x17, R0.reuse ;  /* 0x00000017ff037819 */ /* 0x100fe20000011600 */
[----:B------:R-:W-:Y:S01]  /*10e0*/  IMAD.MOV.U32 R6, RZ, RZ, R0 ;  /* 0x000000ffff067224 */ /* 0x000fe200078e0000 */
[----:B------:R-:W-:Y:S01]  /*10f0*/  LOP3.LUT R12, R5, 0xff, RZ, 0xc0, !PT ;  /* 0x000000ff050c7812 */ /* 0x000fe200078ec0ff */
[----:B------:R-:W-:Y:S01]  /*1100*/  IMAD.MOV.U32 R7, RZ, RZ, R9 ;  /* 0x000000ffff077224 */ /* 0x000fe200078e0009 */
[----:B------:R-:W-:Y:S02]  /*1110*/  LOP3.LUT R5, R3, 0xff, RZ, 0xc0, !PT ;  /* 0x000000ff03057812 */ /* 0x000fe400078ec0ff */
[----:B------:R-:W-:-:S03]  /*1120*/  IADD3 R11, PT, PT, R12, -0x1, RZ ;  /* 0xffffffff0c0b7810 */ /* 0x000fc60007ffe0ff */
[----:B------:R-:W-:Y:S01]  /*1130*/  VIADD R10, R5, 0xffffffff ;  /* 0xffffffff050a7836 */ /* 0x000fe20000000000 */
[----:B------:R-:W-:-:S04]  /*1140*/  ISETP.GT.U32.AND P0, PT, R11, 0xfd, PT ;  /* 0x000000fd0b00780c */ /* 0x000fc80003f04070 */
[----:B------:R-:W-:-:S13]  /*1150*/  ISETP.GT.U32.OR P0, PT, R10, 0xfd, P0 ;  /* 0x000000fd0a00780c */ /* 0x000fda0000704470 */
[----:B------:R-:W-:Y:S01]  /*1160*/  @!P0 MOV R8, RZ ;  /* 0x000000ff00088202 */ /* 0x000fe20000000f00 */
        /* <DEDUP_REMOVED lines=25> */
.L_x_78:
        /* <DEDUP_REMOVED lines=51> */
.L_x_85:
[----:B------:R-:W-:-:S04]  /*1630*/  LOP3.LUT R0, R0, 0x80000000, RZ, 0xc0, !PT ;  /* 0x8000000000007812 */ /* 0x000fc800078ec0ff */
[----:B------:R-:W-:Y:S01]  /*1640*/  LOP3.LUT R0, R0, 0x7f800000, RZ, 0xfc, !PT ;  /* 0x7f80000000007812 */ /* 0x000fe200078efcff */
[----:B------:R-:W-:Y:S06]  /*1650*/  BRA `(.L_x_86) ;  /* 0x0000000000047947 */ /* 0x000fec0003800000 */
.L_x_84:
[----:B------:R-:W-:-:S07]  /*1660*/  IMAD R0, R5, 0x800000, R0 ;  /* 0x0080000005007824 */ /* 0x000fce00078e0200 */
.L_x_86:
[----:B------:R-:W-:Y:S05]  /*1670*/  BSYNC.RECONVERGENT B2 ;  /* 0x0000000000027941 */ /* 0x000fea0003800200 */
.L_x_83:
[----:B------:R-:W-:Y:S05]  /*1680*/  BRA `(.L_x_87) ;  /* 0x0000000000207947 */ /* 0x000fea0003800000 */
.L_x_82:
[----:B------:R-:W-:-:S04]  /*1690*/  LOP3.LUT R0, R7, 0x80000000, R6, 0x48, !PT ;  /* 0x8000000007007812 */ /* 0x000fc800078e4806 */
[----:B------:R-:W-:Y:S01]  /*16a0*/  LOP3.LUT R0, R0, 0x7f800000, RZ, 0xfc, !PT ;  /* 0x7f80000000007812 */ /* 0x000fe200078efcff */
[----:B------:R-:W-:Y:S06]  /*16b0*/  BRA `(.L_x_87) ;  /* 0x0000000000147947 */ /* 0x000fec0003800000 */
.L_x_81:
[----:B------:R-:W-:Y:S01]  /*16c0*/  LOP3.LUT R0, R7, 0x80000000, R6, 0x48, !PT ;  /* 0x8000000007007812 */ /* 0x000fe200078e4806 */
[----:B------:R-:W-:Y:S06]  /*16d0*/  BRA `(.L_x_87) ;  /* 0x00000000000c7947 */ /* 0x000fec0003800000 */
.L_x_80:
[----:B------:R-:W0:Y:S01]  /*16e0*/  MUFU.RSQ R0, -QNAN ;  /* 0xffc0000000007908 */ /* 0x000e220000001400 */
[----:B------:R-:W-:Y:S05]  /*16f0*/  BRA `(.L_x_87) ;  /* 0x0000000000047947 */ /* 0x000fea0003800000 */
.L_x_79:
[----:B------:R-:W-:-:S07]  /*1700*/  FADD.FTZ R0, R0, R3 ;  /* 0x0000000300007221 */ /* 0x000fce0000010000 */
.L_x_87:
[----:B------:R-:W-:Y:S05]  /*1710*/  BSYNC.RECONVERGENT B1 ;  /* 0x0000000000017941 */ /* 0x000fea0003800200 */
.L_x_77:
[----:B------:R-:W-:-:S04]  /*1720*/  IMAD.MOV.U32 R5, RZ, RZ, 0x0 ;  /* 0x00000000ff057424 */ /* 0x000fc800078e00ff */
[----:B0-----:R-:W-:Y:S05]  /*1730*/  RET.REL.NODEC R4 `(_matrix_div_t_right) ;  /* 0xffffffe804307950 */ /* 0x001fea0003c3ffff */
.L_x_88:
        /* <DEDUP_REMOVED lines=12> */
.L_x_142:


//--------------------- .text._matrix_mul_t_right --------------------------
	.section	.text._matrix_mul_t_right,"ax",@progbits
	.align	128
        .global         _matrix_mul_t_right
        .type           _matrix_mul_t_right,@function
        .size           _matrix_mul_t_right,(.L_x_144 - _matrix_mul_t_right)
        .other          _matrix_mul_t_right,@"STO_CUDA_ENTRY STV_DEFAULT"
_matrix_mul_t_right:
.text._matrix_mul_t_right:
        /* <DEDUP_REMOVED lines=43> */
.L_x_90:
[----:B------:R-:W-:-:S07]  /*02b0*/  MOV R0, 0x2d0 ;  /* 0x000002d000007802 */ /* 0x000fce0000000f00 */
[----:B------:R-:W-:Y:S05]  /*02c0*/  CALL.REL.NOINC `($__internal_11_$__cuda_sm20_rem_u64) ;  /* 0x0000000800407944 */ /* 0x000fea0003c00000 */
[----:B------:R-:W-:Y:S01]  /*02d0*/  MOV R2, R4 ;  /* 0x0000000400027202 */ /* 0x000fe20000000f00 */
[----:B------:R-:W-:-:S07]  /*02e0*/  IMAD.MOV.U32 R3, RZ, RZ, R5 ;  /* 0x000000ffff037224 */ /* 0x000fce00078e0005 */
.L_x_91:
[----:B------:R-:W-:Y:S05]  /*02f0*/  BSYNC.RECONVERGENT B0 ;  /* 0x0000000000007941 */ /* 0x000fea0003800200 */
.L_x_89:
        /* <DEDUP_REMOVED lines=26> */
.L_x_93:
[----:B------:R-:W-:-:S07]  /*04a0*/  MOV R0, 0x4c0 ;  /* 0x000004c000007802 */ /* 0x000fce0000000f00 */
[----:B------:R-:W-:Y:S05]  /*04b0*/  CALL.REL.NOINC `($__internal_10_$__cuda_sm20_div_u64) ;  /* 0x0000000000ac7944 */ /* 0x000fea0003c00000 */
[----:B------:R-:W-:Y:S02]  /*04c0*/  IMAD.MOV.U32 R4, RZ, RZ, R6 ;  /* 0x000000ffff047224 */ /* 0x000fe400078e0006 */
[----:B------:R-:W-:-:S07]  /*04d0*/  IMAD.MOV.U32 R5, RZ, RZ, R7 ;  /* 0x000000ffff057224 */ /* 0x000fce00078e0007 */
.L_x_94:
[----:B------:R-:W-:Y:S05]  /*04e0*/  BSYNC.RECONVERGENT B0 ;  /* 0x0000000000007941 */ /* 0x000fea0003800200 */
.L_x_92:
        /* <DEDUP_REMOVED lines=24> */
.L_x_96:
[----:B------:R-:W-:Y:S05]  /*0670*/  BSYNC.RECONVERGENT B6 ;  /* 0x0000000000067941 */ /* 0x000fea0003800200 */
.L_x_95:
[----:B------:R-:W0:Y:S01]  /*0680*/  LDCU.64 UR4, c[0x0][0x390] ;  /* 0x00007200ff0477ac */ /* 0x000e220008000a00 */
[C---:B------:R-:W-:Y:S01]  /*0690*/  IMAD.SHL.U32 R6, R17.reuse, 0x4, RZ ;  /* 0x0000000411067824 */ /* 0x040fe200078e00ff */
[----:B------:R-:W-:Y:S01]  /*06a0*/  SHF.L.U64.HI R16, R17, 0x2, R16 ;  /* 0x0000000211107819 */ /* 0x000fe20000010210 */
[----:B------:R-:W1:Y:S01]  /*06b0*/  LDCU.128 UR8, c[0x0][0x380] ;  /* 0x00007000ff0877ac */ /* 0x000e620008000c00 */
[----:B0-----:R-:W-:Y:S02]  /*06c0*/  LEA R4, P1, R18, UR4, 0x2 ;  /* 0x0000000412047c11 */ /* 0x001fe4000f8210ff */
[----:B-1----:R-:W-:Y:S02]  /*06d0*/  IADD3 R2, P0, PT, R6, UR10, RZ ;  /* 0x0000000a06027c10 */ /* 0x002fe4000ff1e0ff */
[----:B------:R-:W-:Y:S02]  /*06e0*/  LEA.HI.X R5, R18, UR5, R19, 0x2, P1 ;  /* 0x0000000512057c11 */ /* 0x000fe400088f1413 */
[----:B------:R-:W-:-:S04]  /*06f0*/  IADD3.X R3, PT, PT, R16, UR11, RZ, P0, !PT ;  /* 0x0000000b10037c10 */ /* 0x000fc800087fe4ff */
[----:B------:R-:W2:Y:S04]  /*0700*/  LDG.E R5, desc[UR36][R4.64] ;  /* 0x0000002404057981 */ /* 0x000ea8000c1e1900 */
[----:B------:R-:W2:Y:S01]  /*0710*/  LDG.E R2, desc[UR36][R2.64] ;  /* 0x0000002402027981 */ /* 0x000ea2000c1e1900 */
[----:B------:R-:W-:-:S04]  /*0720*/  IADD3 R6, P0, PT, R6, UR8, RZ ;  /* 0x0000000806067c10 */ /* 0x000fc8000ff1e0ff */
[----:B------:R-:W-:Y:S01]  /*0730*/  IADD3.X R7, PT, PT, R16, UR9, RZ, P0, !PT ;  /* 0x0000000910077c10 */ /* 0x000fe200087fe4ff */
[----:B--2---:R-:W-:-:S05]  /*0740*/  FMUL R9, R2, R5 ;  /* 0x0000000502097220 */ /* 0x004fca0000400000 */
[----:B------:R-:W-:Y:S01]  /*0750*/  STG.E desc[UR36][R6.64], R9 ;  /* 0x0000000906007986 */ /* 0x000fe2000c101924 */
[----:B------:R-:W-:Y:S05]  /*0760*/  EXIT ;  /* 0x000000000000794d */ /* 0x000fea0003800000 */
        .weak           $__internal_10_$__cuda_sm20_div_u64
        .type           $__internal_10_$__cuda_sm20_div_u64,@function
        .size           $__internal_10_$__cuda_sm20_div_u64,($__internal_11_$__cuda_sm20_rem_u64 - $__internal_10_$__cuda_sm20_div_u64)
$__internal_10_$__cuda_sm20_div_u64:
        /* <DEDUP_REMOVED lines=69> */
[----:B------:R-:W-:Y:S06]  /*0bc0*/  RET.REL.NODEC R4 `(_matrix_mul_t_right) ;  /* 0xfffffff4040c7950 */ /* 0x000fec0003c3ffff */
        .weak           $__internal_11_$__cuda_sm20_rem_u64
        .type           $__internal_11_$__cuda_sm20_rem_u64,@function
        .size           $__internal_11_$__cuda_sm20_rem_u64,(.L_x_144 - $__internal_11_$__cuda_sm20_rem_u64)
$__internal_11_$__cuda_sm20_rem_u64:
        /* <DEDUP_REMOVED lines=64> */
[----:B------:R-:W-:Y:S06]  /*0fd0*/  RET.REL.NODEC R2 `(_matrix_mul_t_right) ;  /* 0xfffffff002087950 */ /* 0x000fec0003c3ffff */
.L_x_97:
        /* <DEDUP_REMOVED lines=10> */
.L_x_144:


//--------------------- .text._matrix_sub_t_right --------------------------
	.section	.text._matrix_sub_t_right,"ax",@progbits
	.align	128
        .global         _matrix_sub_t_right
        .type           _matrix_sub_t_right,@function
        .size           _matrix_sub_t_right,(.L_x_146 - _matrix_sub_t_right)
        .other          _matrix_sub_t_right,@"STO_CUDA_ENTRY STV_DEFAULT"
_matrix_sub_t_right:
.text._matrix_sub_t_right:
        /* <DEDUP_REMOVED lines=43> */
.L_x_99:
[----:B------:R-:W-:-:S07]  /*02b0*/  MOV R0, 0x2d0 ;  /* 0x000002d000007802 */ /* 0x000fce0000000f00 */
[----:B------:R-:W-:Y:S05]  /*02c0*/  CALL.REL.NOINC `($__internal_13_$__cuda_sm20_rem_u64) ;  /* 0x0000000800407944 */ /* 0x000fea0003c00000 */
[----:B------:R-:W-:Y:S01]  /*02d0*/  MOV R2, R4 ;  /* 0x0000000400027202 */ /* 0x000fe20000000f00 */
[----:B------:R-:W-:-:S07]  /*02e0*/  IMAD.MOV.U32 R3, RZ, RZ, R5 ;  /* 0x000000ffff037224 */ /* 0x000fce00078e0005 */
.L_x_100:
[----:B------:R-:W-:Y:S05]  /*02f0*/  BSYNC.RECONVERGENT B0 ;  /* 0x0000000000007941 */ /* 0x000fea0003800200 */
.L_x_98:
        /* <DEDUP_REMOVED lines=26> */
.L_x_102:
[----:B------:R-:W-:-:S07]  /*04a0*/  MOV R0, 0x4c0 ;  /* 0x000004c000007802 */ /* 0x000fce0000000f00 */
[----:B------:R-:W-:Y:S05]  /*04b0*/  CALL.REL.NOINC `($__internal_12_$__cuda_sm20_div_u64) ;  /* 0x0000000000ac7944 */ /* 0x000fea0003c00000 */
[----:B------:R-:W-:Y:S02]  /*04c0*/  IMAD.MOV.U32 R4, RZ, RZ, R6 ;  /* 0x000000ffff047224 */ /* 0x000fe400078e0006 */
[----:B------:R-:W-:-:S07]  /*04d0*/  IMAD.MOV.U32 R5, RZ, RZ, R7 ;  /* 0x000000ffff057224 */ /* 0x000fce00078e0007 */
.L_x_103:
[----:B------:R-:W-:Y:S05]  /*04e0*/  BSYNC.RECONVERGENT B0 ;  /* 0x0000000000007941 */ /* 0x000fea0003800200 */
.L_x_101:
        /* <DEDUP_REMOVED lines=24> */
.L_x_105:
[----:B------:R-:W-:Y:S05]  /*0670*/  BSYNC.RECONVERGENT B6 ;  /* 0x0000000000067941 */ /* 0x000fea0003800200 */
.L_x_104:
        /* <DEDUP_REMOVED lines=12> */
[----:B--2---:R-:W-:-:S05]  /*0740*/  FADD R9, R2, -R5 ;  /* 0x8000000502097221 */ /* 0x004fca0000000000 */
[----:B------:R-:W-:Y:S01]  /*0750*/  STG.E desc[UR36][R6.64], R9 ;  /* 0x0000000906007986 */ /* 0x000fe2000c101924 */
[----:B------:R-:W-:Y:S05]  /*0760*/  EXIT ;  /* 0x000000000000794d */ /* 0x000fea0003800000 */
        .weak           $__internal_12_$__cuda_sm20_div_u64
        .type           $__internal_12_$__cuda_sm20_div_u64,@function
        .size           $__internal_12_$__cuda_sm20_div_u64,($__internal_13_$__cuda_sm20_rem_u64 - $__internal_12_$__cuda_sm20_div_u64)
$__internal_12_$__cuda_sm20_div_u64:
        /* <DEDUP_REMOVED lines=69> */
[----:B------:R-:W-:Y:S06]  /*0bc0*/  RET.REL.NODEC R4 `(_matrix_sub_t_right) ;  /* 0xfffffff4040c7950 */ /* 0x000fec0003c3ffff */
        .weak           $__internal_13_$__cuda_sm20_rem_u64
        .type           $__internal_13_$__cuda_sm20_rem_u64,@function
        .size           $__internal_13_$__cuda_sm20_rem_u64,(.L_x_146 - $__internal_13_$__cuda_sm20_rem_u64)
$__internal_13_$__cuda_sm20_rem_u64:
        /* <DEDUP_REMOVED lines=64> */
[----:B------:R-:W-:Y:S06]  /*0fd0*/  RET.REL.NODEC R2 `(_matrix_sub_t_right) ;  /* 0xfffffff002087950 */ /* 0x000fec0003c3ffff */
.L_x_106:
        /* <DEDUP_REMOVED lines=10> */
.L_x_146:


//--------------------- .text._matrix_add_t_right --------------------------
	.section	.text._matrix_add_t_right,"ax",@progbits
	.align	128
        .global         _matrix_add_t_right
        .type           _matrix_add_t_right,@function
        .size           _matrix_add_t_right,(.L_x_148 - _matrix_add_t_right)
        .other          _matrix_add_t_right,@"STO_CUDA_ENTRY STV_DEFAULT"
_matrix_add_t_right:
.text._matrix_add_t_right:
        /* <DEDUP_REMOVED lines=43> */
.L_x_108:
[----:B------:R-:W-:-:S07]  /*02b0*/  MOV R0, 0x2d0 ;  /* 0x000002d000007802 */ /* 0x000fce0000000f00 */
[----:B------:R-:W-:Y:S05]  /*02c0*/  CALL.REL.NOINC `($__internal_15_$__cuda_sm20_rem_u64) ;  /* 0x0000000800407944 */ /* 0x000fea0003c00000 */
[----:B------:R-:W-:Y:S01]  /*02d0*/  MOV R2, R4 ;  /* 0x0000000400027202 */ /* 0x000fe20000000f00 */
[----:B------:R-:W-:-:S07]  /*02e0*/  IMAD.MOV.U32 R3, RZ, RZ, R5 ;  /* 0x000000ffff037224 */ /* 0x000fce00078e0005 */
.L_x_109:
[----:B------:R-:W-:Y:S05]  /*02f0*/  BSYNC.RECONVERGENT B0 ;  /* 0x0000000000007941 */ /* 0x000fea0003800200 */
.L_x_107:
        /* <DEDUP_REMOVED lines=26> */
.L_x_111:
[----:B------:R-:W-:-:S07]  /*04a0*/  MOV R0, 0x4c0 ;  /* 0x000004c000007802 */ /* 0x000fce0000000f00 */
[----:B------:R-:W-:Y:S05]  /*04b0*/  CALL.REL.NOINC `($__internal_14_$__cuda_sm20_div_u64) ;  /* 0x0000000000ac7944 */ /* 0x000fea0003c00000 */
[----:B------:R-:W-:Y:S02]  /*04c0*/  IMAD.MOV.U32 R4, RZ, RZ, R6 ;  /* 0x000000ffff047224 */ /* 0x000fe400078e0006 */
[----:B------:R-:W-:-:S07]  /*04d0*/  IMAD.MOV.U32 R5, RZ, RZ, R7 ;  /* 0x000000ffff057224 */ /* 0x000fce00078e0007 */
.L_x_112:
[----:B------:R-:W-:Y:S05]  /*04e0*/  BSYNC.RECONVERGENT B0 ;  /* 0x0000000000007941 */ /* 0x000fea0003800200 */
.L_x_110:
        /* <DEDUP_REMOVED lines=24> */
.L_x_114:
[----:B------:R-:W-:Y:S05]  /*0670*/  BSYNC.RECONVERGENT B6 ;  /* 0x0000000000067941 */ /* 0x000fea0003800200 */
.L_x_113:
        /* <DEDUP_REMOVED lines=12> */
[----:B--2---:R-:W-:-:S05]  /*0740*/  FADD R9, R2, R5 ;  /* 0x0000000502097221 */ /* 0x004fca0000000000 */
[----:B------:R-:W-:Y:S01]  /*0750*/  STG.E desc[UR36][R6.64], R9 ;  /* 0x0000000906007986 */ /* 0x000fe2000c101924 */
[----:B------:R-:W-:Y:S05]  /*0760*/  EXIT ;  /* 0x000000000000794d */ /* 0x000fea0003800000 */
        .weak           $__internal_14_$__cuda_sm20_div_u64
        .type           $__internal_14_$__cuda_sm20_div_u64,@function
        .size           $__internal_14_$__cuda_sm20_div_u64,($__internal_15_$__cuda_sm20_rem_u64 - $__internal_14_$__cuda_sm20_div_u64)
$__internal_14_$__cuda_sm20_div_u64:
        /* <DEDUP_REMOVED lines=69> */
[----:B------:R-:W-:Y:S06]  /*0bc0*/  RET.REL.NODEC R4 `(_matrix_add_t_right) ;  /* 0xfffffff4040c7950 */ /* 0x000fec0003c3ffff */
        .weak           $__internal_15_$__cuda_sm20_rem_u64
        .type           $__internal_15_$__cuda_sm20_rem_u64,@function
        .size           $__internal_15_$__cuda_sm20_rem_u64,(.L_x_148 - $__internal_15_$__cuda_sm20_rem_u64)
$__internal_15_$__cuda_sm20_rem_u64:
        /* <DEDUP_REMOVED lines=64> */
[----:B------:R-:W-:Y:S06]  /*0fd0*/  RET.REL.NODEC R2 `(_matrix_add_t_right) ;  /* 0xfffffff002087950 */ /* 0x000fec0003c3ffff */
.L_x_115:
        /* <DEDUP_REMOVED lines=10> */
.L_x_148:


//--------------------- .text._matrix_div_flat    --------------------------
	.section	.text._matrix_div_flat,"ax",@progbits
	.align	128
        .global         _matrix_div_flat
        .type           _matrix_div_flat,@function
        .size           _matrix_div_flat,(.L_x_149 - _matrix_div_flat)
        .other          _matrix_div_flat,@"STO_CUDA_ENTRY STV_DEFAULT"
_matrix_div_flat:
.text._matrix_div_flat:
        /* <DEDUP_REMOVED lines=14> */
[----:B0-----:R-:W-:-:S04]  /*00e0*/  IADD3 R8, P0, PT, R4, UR6, RZ ;  /* 0x0000000604087c10 */ /* 0x001fc8000ff1e0ff */
[----:B------:R-:W-:Y:S01]  /*00f0*/  IADD3.X R9, PT, PT, R2, UR7, RZ, P0, !PT ;  /* 0x0000000702097c10 */ /* 0x000fe200087fe4ff */
[----:B------:R-:W0:Y:S04]  /*0100*/  LDCU.64 UR6, c[0x0][0x388] ;  /* 0x00007100ff0677ac */ /* 0x000e280008000a00 */
[----:B-1----:R-:W2:Y:S01]  /*0110*/  LDG.E R3, desc[UR4][R8.64] ;  /* 0x0000000408037981 */ /* 0x002ea2000c1e1900 */
        /* <DEDUP_REMOVED lines=13> */
[----:B------:R-:W-:Y:S05]  /*01f0*/  CALL.REL.NOINC `($__internal_16_$__cuda_sm3x_div_rn_noftz_f32_slowpath) ;  /* 0x00000000001c7944 */ /* 0x000fea0003c00000 */
[----:B------:R-:W-:-:S07]  /*0200*/  IMAD.MOV.U32 R11, RZ, RZ, R0 ;  /* 0x000000ffff0b7224 */ /* 0x000fce00078e0000 */
.L_x_117:
[----:B------:R-:W-:Y:S05]  /*0210*/  BSYNC.RECONVERGENT B0 ;  /* 0x0000000000007941 */ /* 0x000fea0003800200 */
.L_x_116:
[----:B------:R-:W0:Y:S02]  /*0220*/  LDCU.64 UR6, c[0x0][0x380] ;  /* 0x00007000ff0677ac */ /* 0x000e240008000a00 */
[----:B0-----:R-:W-:-:S04]  /*0230*/  IADD3 R4, P0, PT, R4, UR6, RZ ;  /* 0x0000000604047c10 */ /* 0x001fc8000ff1e0ff */
[----:B------:R-:W-:-:S05]  /*0240*/  IADD3.X R5, PT, PT, R2, UR7, RZ, P0, !PT ;  /* 0x0000000702057c10 */ /* 0x000fca00087fe4ff */
[----:B------:R-:W-:Y:S01]  /*0250*/  STG.E desc[UR4][R4.64], R11 ;  /* 0x0000000b04007986 */ /* 0x000fe2000c101904 */
[----:B------:R-:W-:Y:S05]  /*0260*/  EXIT ;  /* 0x000000000000794d */ /* 0x000fea0003800000 */
        .weak           $__internal_16_$__cuda_sm3x_div_rn_noftz_f32_slowpath
        .type           $__internal_16_$__cuda_sm3x_div_rn_noftz_f32_slowpath,@function
        .size           $__internal_16_$__cuda_sm3x_div_rn_noftz_f32_slowpath,(.L_x_149 - $__internal_16_$__cuda_sm3x_div_rn_noftz_f32_slowpath)
$__internal_16_$__cuda_sm3x_div_rn_noftz_f32_slowpath:
[--C-:B------:R-:W-:Y:S01]  /*0270*/  SHF.R.U32.HI R7, RZ, 0x17, R3.reuse ;  /* 0x00000017ff077819 */ /* 0x100fe20000011603 */
[----:B------:R-:W-:Y:S01]  /*0280*/  BSSY.RECONVERGENT B1, `(.L_x_118) ;  /* 0x0000064000017945 */ /* 0x000fe20003800200 */
[--C-:B------:R-:W-:Y:S01]  /*0290*/  SHF.R.U32.HI R5, RZ, 0x17, R0.reuse ;  /* 0x00000017ff057819 */ /* 0x100fe20000011600 */
[----:B------:R-:W-:Y:S01]  /*02a0*/  IMAD.MOV.U32 R8, RZ, RZ, R0 ;  /* 0x000000ffff087224 */ /* 0x000fe200078e0000 */
[----:B------:R-:W-:Y:S01]  /*02b0*/  LOP3.LUT R7, R7, 0xff, RZ, 0xc0, !PT ;  /* 0x000000ff07077812 */ /* 0x000fe200078ec0ff */
[----:B------:R-:W-:Y:S01]  /*02c0*/  IMAD.MOV.U32 R9, RZ, RZ, R3 ;  /* 0x000000ffff097224 */ /* 0x000fe200078e0003 */
[----:B------:R-:W-:-:S03]  /*02d0*/  LOP3.LUT R5, R5, 0xff, RZ, 0xc0, !PT ;  /* 0x000000ff05057812 */ /* 0x000fc600078ec0ff */
        /* <DEDUP_REMOVED lines=29> */
.L_x_119:
        /* <DEDUP_REMOVED lines=51> */
.L_x_126:
[----:B------:R-:W-:-:S04]  /*07e0*/  LOP3.LUT R0, R0, 0x80000000, RZ, 0xc0, !PT ;  /* 0x8000000000007812 */ /* 0x000fc800078ec0ff */
[----:B------:R-:W-:Y:S01]  /*07f0*/  LOP3.LUT R0, R0, 0x7f800000, RZ, 0xfc, !PT ;  /* 0x7f80000000007812 */ /* 0x000fe200078efcff */
[----:B------:R-:W-:Y:S06]  /*0800*/  BRA `(.L_x_127) ;  /* 0x0000000000047947 */ /* 0x000fec0003800000 */
.L_x_125:
[----:B------:R-:W-:-:S07]  /*0810*/  IMAD R0, R5, 0x800000, R0 ;  /* 0x0080000005007824 */ /* 0x000fce00078e0200 */
.L_x_127:
[----:B------:R-:W-:Y:S05]  /*0820*/  BSYNC.RECONVERGENT B2 ;  /* 0x0000000000027941 */ /* 0x000fea0003800200 */
.L_x_124:
[----:B------:R-:W-:Y:S05]  /*0830*/  BRA `(.L_x_128) ;  /* 0x0000000000207947 */ /* 0x000fea0003800000 */
.L_x_123:
[----:B------:R-:W-:-:S04]  /*0840*/  LOP3.LUT R0, R9, 0x80000000, R8, 0x48, !PT ;  /* 0x8000000009007812 */ /* 0x000fc800078e4808 */
[----:B------:R-:W-:Y:S01]  /*0850*/  LOP3.LUT R0, R0, 0x7f800000, RZ, 0xfc, !PT ;  /* 0x7f80000000007812 */ /* 0x000fe200078efcff */
[----:B------:R-:W-:Y:S06]  /*0860*/  BRA `(.L_x_128) ;  /* 0x0000000000147947 */ /* 0x000fec0003800000 */
.L_x_122:
[----:B------:R-:W-:Y:S01]  /*0870*/  LOP3.LUT R0, R9, 0x80000000, R8, 0x48, !PT ;  /* 0x8000000009007812 */ /* 0x000fe200078e4808 */
[----:B------:R-:W-:Y:S06]  /*0880*/  BRA `(.L_x_128) ;  /* 0x00000000000c7947 */ /* 0x000fec0003800000 */
.L_x_121:
[----:B------:R-:W0:Y:S01]  /*0890*/  MUFU.RSQ R0, -QNAN ;  /* 0xffc0000000007908 */ /* 0x000e220000001400 */
[----:B------:R-:W-:Y:S05]  /*08a0*/  BRA `(.L_x_128) ;  /* 0x0000000000047947 */ /* 0x000fea0003800000 */
.L_x_120:
[----:B------:R-:W-:-:S07]  /*08b0*/  FADD.FTZ R0, R0, R3 ;  /* 0x0000000300007221 */ /* 0x000fce0000010000 */
.L_x_128:
[----:B------:R-:W-:Y:S05]  /*08c0*/  BSYNC.RECONVERGENT B1 ;  /* 0x0000000000017941 */ /* 0x000fea0003800200 */
.L_x_118:
[----:B------:R-:W-:-:S04]  /*08d0*/  IMAD.MOV.U32 R7, RZ, RZ, 0x0 ;  /* 0x00000000ff077424 */ /* 0x000fc800078e00ff */
[----:B0-----:R-:W-:Y:S05]  /*08e0*/  RET.REL.NODEC R6 `(_matrix_div_flat) ;  /* 0xfffffff406c47950 */ /* 0x001fea0003c3ffff */
.L_x_129:
        /* <DEDUP_REMOVED lines=9> */
.L_x_149:


//--------------------- .text._matrix_mul_flat    --------------------------
	.section	.text._matrix_mul_flat,"ax",@progbits
	.align	128
        .global         _matrix_mul_flat
        .type           _matrix_mul_flat,@function
        .size           _matrix_mul_flat,(.L_x_167 - _matrix_mul_flat)
        .other          _matrix_mul_flat,@"STO_CUDA_ENTRY STV_DEFAULT"
_matrix_mul_flat:
.text._matrix_mul_flat:
        /* <DEDUP_REMOVED lines=13> */
[----:B------:R-:W1:Y:S01]  /*00d0*/  LDCU.128 UR8, c[0x0][0x380] ;  /* 0x00007000ff0877ac */ /* 0x000e620008000c00 */
[----:B------:R-:W2:Y:S02]  /*00e0*/  LDCU.64 UR4, c[0x0][0x358] ;  /* 0x00006b00ff0477ac */ /* 0x000ea40008000a00 */
[C---:B0-----:R-:W-:Y:S02]  /*00f0*/  IADD3 R4, P1, PT, R6.reuse, UR6, RZ ;  /* 0x0000000606047c10 */ /* 0x041fe4000ff3e0ff */
[----:B-1----:R-:W-:Y:S02]  /*0100*/  IADD3 R2, P0, PT, R6, UR10, RZ ;  /* 0x0000000a06027c10 */ /* 0x002fe4000ff1e0ff */
[----:B------:R-:W-:-:S02]  /*0110*/  IADD3.X R5, PT, PT, R0, UR7, RZ, P1, !PT ;  /* 0x0000000700057c10 */ /* 0x000fc40008ffe4ff */
[----:B------:R-:W-:-:S04]  /*0120*/  IADD3.X R3, PT, PT, R0, UR11, RZ, P0, !PT ;  /* 0x0000000b00037c10 */ /* 0x000fc800087fe4ff */
[----:B--2---:R-:W2:Y:S04]  /*0130*/  LDG.E R5, desc[UR4][R4.64] ;  /* 0x0000000404057981 */ /* 0x004ea8000c1e1900 */
[----:B------:R-:W2:Y:S01]  /*0140*/  LDG.E R2, desc[UR4][R2.64] ;  /* 0x0000000402027981 */ /* 0x000ea2000c1e1900 */
[----:B------:R-:W-:-:S04]  /*0150*/  IADD3 R6, P0, PT, R6, UR8, RZ ;  /* 0x0000000806067c10 */ /* 0x000fc8000ff1e0ff */
[----:B------:R-:W-:Y:S01]  /*0160*/  IADD3.X R7, PT, PT, R0, UR9, RZ, P0, !PT ;  /* 0x0000000900077c10 */ /* 0x000fe200087fe4ff */
[----:B--2---:R-:W-:-:S05]  /*0170*/  FMUL R9, R2, R5 ;  /* 0x0000000502097220 */ /* 0x004fca0000400000 */
[----:B------:R-:W-:Y:S01]  /*0180*/  STG.E desc[UR4][R6.64], R9 ;  /* 0x0000000906007986 */ /* 0x000fe2000c101904 */
[----:B------:R-:W-:Y:S05]  /*0190*/  EXIT ;  /* 0x000000000000794d */ /* 0x000fea0003800000 */
.L_x_130:
        /* <DEDUP_REMOVED lines=14> */
.L_x_167:


//--------------------- .text._matrix_sub_flat    --------------------------
	.section	.text._matrix_sub_flat,"ax",@progbits
	.align	128
        .global         _matrix_sub_flat
        .type           _matrix_sub_flat,@function
        .size           _matrix_sub_flat,(.L_x_168 - _matrix_sub_flat)
        .other          _matrix_sub_flat,@"STO_CUDA_ENTRY STV_DEFAULT"
_matrix_sub_flat:
.text._matrix_sub_flat:
        /* <DEDUP_REMOVED lines=23> */
[----:B--2---:R-:W-:-:S05]  /*0170*/  FADD R9, R2, -R5 ;  /* 0x8000000502097221 */ /* 0x004fca0000000000 */
[----:B------:R-:W-:Y:S01]  /*0180*/  STG.E desc[UR4][R6.64], R9 ;  /* 0x0000000906007986 */ /* 0x000fe2000c101904 */
[----:B------:R-:W-:Y:S05]  /*0190*/  EXIT ;  /* 0x000000000000794d */ /* 0x000fea0003800000 */
.L_x_131:
        /* <DEDUP_REMOVED lines=14> */
.L_x_168:


//--------------------- .text._matrix_add_flat    --------------------------
	.section	.text._matrix_add_flat,"ax",@progbits
	.align	128
        .global         _matrix_add_flat
        .type           _matrix_add_flat,@function
        .size           _matrix_add_flat,(.L_x_169 - _matrix_add_flat)
        .other          _matrix_add_flat,@"STO_CUDA_ENTRY STV_DEFAULT"
_matrix_add_flat:
.text._matrix_add_flat:
        /* <DEDUP_REMOVED lines=23> */
[----:B--2---:R-:W-:-:S05]  /*0170*/  FADD R9, R2, R5 ;  /* 0x0000000502097221 */ /* 0x004fca0000000000 */
[----:B------:R-:W-:Y:S01]  /*0180*/  STG.E desc[UR4][R6.64], R9 ;  /* 0x0000000906007986 */ /* 0x000fe2000c101904 */
[----:B------:R-:W-:Y:S05]  /*0190*/  EXIT ;  /* 0x000000000000794d */ /* 0x000fea0003800000 */
.L_x_132:
        /* <DEDUP_REMOVED lines=14> */
.L_x_169:


//--------------------- .nv.global.init           --------------------------
	.section	.nv.global.init,"aw",@progbits
.nv.global.init:
	.type		$str,@object
	.size		$str,($str$1 - $str)
$str:
        /*0000*/ 	.byte	0x69, 0x6e, 0x64, 0x65, 0x78, 0x20, 0x3c, 0x20, 0x6c, 0x65, 0x6e, 0x00
	.type		$str$1,@object
	.size		$str$1,(__unnamed_5 - $str$1)
$str$1:
        /*000c*/ 	.byte	0x2f, 0x74, 0x6d, 0x70, 0x2f, 0x73, 0x61, 0x73, 0x73, 0x5f, 0x63, 0x75, 0x5f, 0x70, 0x37, 0x69
        /*001c*/ 	.byte	0x6a, 0x39, 0x64, 0x62, 0x76, 0x2f, 0x6b, 0x2e, 0x63, 0x75, 0x00
	.type		__unnamed_5,@object
	.size		__unnamed_5,(__unnamed_6 - __unnamed_5)
__unnamed_5:
        /*0027*/ 	.byte	0x76, 0x6f, 0x69, 0x64, 0x20, 0x5f, 0x6d, 0x61, 0x74, 0x72, 0x69, 0x78, 0x5f, 0x73, 0x75, 0x62
        /*0037*/ 	.byte	0x5f, 0x74, 0x5f, 0x6c, 0x65, 0x66, 0x74, 0x28, 0x66, 0x6c, 0x6f, 0x61, 0x74, 0x20, 0x2a, 0x2c
        /*0047*/ 	.byte	0x20, 0x66, 0x6c, 0x6f, 0x61, 0x74, 0x20, 0x2a, 0x2c, 0x20, 0x66, 0x6c, 0x6f, 0x61, 0x74, 0x20
        /*0057*/ 	.byte	0x2a, 0x2c, 0x20, 0x75, 0x6e, 0x73, 0x69, 0x67, 0x6e, 0x65, 0x64, 0x20, 0x6c, 0x6f, 0x6e, 0x67
        /*0067*/ 	.byte	0x2c, 0x20, 0x75, 0x6e, 0x73, 0x69, 0x67, 0x6e, 0x65, 0x64, 0x20, 0x6c, 0x6f, 0x6e, 0x67, 0x2c
        /*0077*/ 	.byte	0x20, 0x75, 0x6e, 0x73, 0x69, 0x67, 0x6e, 0x65, 0x64, 0x20, 0x6c, 0x6f, 0x6e, 0x67, 0x29, 0x00
	.type		__unnamed_6,@object
	.size		__unnamed_6,(__unnamed_3 - __unnamed_6)
__unnamed_6:
        /*0087*/ 	.byte	0x76, 0x6f, 0x69, 0x64, 0x20, 0x5f, 0x6d, 0x61, 0x74, 0x72, 0x69, 0x78, 0x5f, 0x64, 0x69, 0x76
        /*0097*/ 	.byte	0x5f, 0x74, 0x5f, 0x6c, 0x65, 0x66, 0x74, 0x28, 0x66, 0x6c, 0x6f, 0x61, 0x74, 0x20, 0x2a, 0x2c
        /*00a7*/ 	.byte	0x20, 0x66, 0x6c, 0x6f, 0x61, 0x74, 0x20, 0x2a, 0x2c, 0x20, 0x66, 0x6c, 0x6f, 0x61, 0x74, 0x20
        /*00b7*/ 	.byte	0x2a, 0x2c, 0x20, 0x75, 0x6e, 0x73, 0x69, 0x67, 0x6e, 0x65, 0x64, 0x20, 0x6c, 0x6f, 0x6e, 0x67
        /*00c7*/ 	.byte	0x2c, 0x20, 0x75, 0x6e, 0x73, 0x69, 0x67, 0x6e, 0x65, 0x64, 0x20, 0x6c, 0x6f, 0x6e, 0x67, 0x2c
        /*00d7*/ 	.byte	0x20, 0x75, 0x6e, 0x73, 0x69, 0x67, 0x6e, 0x65, 0x64, 0x20, 0x6c, 0x6f, 0x6e, 0x67, 0x29, 0x00
	.type		__unnamed_3,@object
	.size		__unnamed_3,(__unnamed_1 - __unnamed_3)
__unnamed_3:
        /*00e7*/ 	.byte	0x76, 0x6f, 0x69, 0x64, 0x20, 0x5f, 0x6d, 0x61, 0x74, 0x72, 0x69, 0x78, 0x5f, 0x6d, 0x75, 0x6c
        /*00f7*/ 	.byte	0x5f, 0x74, 0x5f, 0x72, 0x69, 0x67, 0x68, 0x74, 0x28, 0x66, 0x6c, 0x6f, 0x61, 0x74, 0x20, 0x2a
        /*0107*/ 	.byte	0x2c, 0x20, 0x66, 0x6c, 0x6f, 0x61, 0x74, 0x20, 0x2a, 0x2c, 0x20, 0x66, 0x6c, 0x6f, 0x61, 0x74
        /*0117*/ 	.byte	0x20, 0x2a, 0x2c, 0x20, 0x75, 0x6e, 0x73, 0x69, 0x67, 0x6e, 0x65, 0x64, 0x20, 0x6c, 0x6f, 0x6e
        /*0127*/ 	.byte	0x67, 0x2c, 0x20, 0x75, 0x6e, 0x73, 0x69, 0x67, 0x6e, 0x65, 0x64, 0x20, 0x6c, 0x6f, 0x6e, 0x67
        /*0137*/ 	.byte	0x2c, 0x20, 0x75, 0x6e, 0x73, 0x69, 0x67, 0x6e, 0x65, 0x64, 0x20, 0x6c, 0x6f, 0x6e, 0x67, 0x29
        /*0147*/ 	.byte	0x00
	.type		__unnamed_1,@object
	.size		__unnamed_1,(__unnamed_4 - __unnamed_1)
__unnamed_1:
        /*0148*/ 	.byte	0x76, 0x6f, 0x69, 0x64, 0x20, 0x5f, 0x6d, 0x61, 0x74, 0x72, 0x69, 0x78, 0x5f, 0x61, 0x64, 0x64
        /*0158*/ 	.byte	0x5f, 0x74, 0x5f, 0x72, 0x69, 0x67, 0x68, 0x74, 0x28, 0x66, 0x6c, 0x6f, 0x61, 0x74, 0x20, 0x2a
        /*0168*/ 	.byte	0x2c, 0x20, 0x66, 0x6c, 0x6f, 0x61, 0x74, 0x20, 0x2a, 0x2c, 0x20, 0x66, 0x6c, 0x6f, 0x61, 0x74
        /*0178*/ 	.byte	0x20, 0x2a, 0x2c, 0x20, 0x75, 0x6e, 0x73, 0x69, 0x67, 0x6e, 0x65, 0x64, 0x20, 0x6c, 0x6f, 0x6e
        /*0188*/ 	.byte	0x67, 0x2c, 0x20, 0x75, 0x6e, 0x73, 0x69, 0x67, 0x6e, 0x65, 0x64, 0x20, 0x6c, 0x6f, 0x6e, 0x67
        /*0198*/ 	.byte	0x2c, 0x20, 0x75, 0x6e, 0x73, 0x69, 0x67, 0x6e, 0x65, 0x64, 0x20, 0x6c, 0x6f, 0x6e, 0x67, 0x29
        /*01a8*/ 	.byte	0x00
	.type		__unnamed_4,@object
	.size		__unnamed_4,(__unnamed_2 - __unnamed_4)
__unnamed_4:
        /*01a9*/ 	.byte	0x76, 0x6f, 0x69, 0x64, 0x20, 0x5f, 0x6d, 0x61, 0x74, 0x72, 0x69, 0x78, 0x5f, 0x64, 0x69, 0x76
        /*01b9*/ 	.byte	0x5f, 0x74, 0x5f, 0x72, 0x69, 0x67, 0x68, 0x74, 0x28, 0x66, 0x6c, 0x6f, 0x61, 0x74, 0x20, 0x2a
        /*01c9*/ 	.byte	0x2c, 0x20, 0x66, 0x6c, 0x6f, 0x61, 0x74, 0x20, 0x2a, 0x2c, 0x20, 0x66, 0x6c, 0x6f, 0x61, 0x74
        /*01d9*/ 	.byte	0x20, 0x2a, 0x2c, 0x20, 0x75, 0x6e, 0x73, 0x69, 0x67, 0x6e, 0x65, 0x64, 0x20, 0x6c, 0x6f, 0x6e
        /*01e9*/ 	.byte	0x67, 0x2c, 0x20, 0x75, 0x6e, 0x73, 0x69, 0x67, 0x6e, 0x65, 0x64, 0x20, 0x6c, 0x6f, 0x6e, 0x67
        /*01f9*/ 	.byte	0x2c, 0x20, 0x75, 0x6e, 0x73, 0x69, 0x67, 0x6e, 0x65, 0x64, 0x20, 0x6c, 0x6f, 0x6e, 0x67, 0x29
        /*0209*/ 	.byte	0x00
	.type		__unnamed_2,@object
	.size		__unnamed_2,(.L_1 - __unnamed_2)
__unnamed_2:
        /*020a*/ 	.byte	0x76, 0x6f, 0x69, 0x64, 0x20, 0x5f, 0x6d, 0x61, 0x74, 0x72, 0x69, 0x78, 0x5f, 0x73, 0x75, 0x62
        /*021a*/ 	.byte	0x5f, 0x74, 0x5f, 0x72, 0x69, 0x67, 0x68, 0x74, 0x28, 0x66, 0x6c, 0x6f, 0x61, 0x74, 0x20, 0x2a
        /*022a*/ 	.byte	0x2c, 0x20, 0x66, 0x6c, 0x6f, 0x61, 0x74, 0x20, 0x2a, 0x2c, 0x20, 0x66, 0x6c, 0x6f, 0x61, 0x74
        /*023a*/ 	.byte	0x20, 0x2a, 0x2c, 0x20, 0x75, 0x6e, 0x73, 0x69, 0x67, 0x6e, 0x65, 0x64, 0x20, 0x6c, 0x6f, 0x6e
        /*024a*/ 	.byte	0x67, 0x2c, 0x20, 0x75, 0x6e, 0x73, 0x69, 0x67, 0x6e, 0x65, 0x64, 0x20, 0x6c, 0x6f, 0x6e, 0x67
        /*025a*/ 	.byte	0x2c, 0x20, 0x75, 0x6e, 0x73, 0x69, 0x67, 0x6e, 0x65, 0x64, 0x20, 0x6c, 0x6f, 0x6e, 0x67, 0x29
        /*026a*/ 	.byte	0x00
.L_1:


//--------------------- .nv.shared.reserved.0     --------------------------
	.section	.nv.shared.reserved.0,"aw",@nobits
	.weak		__nv_reservedSMEM_offset_0_alias
	.size		__nv_reservedSMEM_offset_0_alias, 0, 64
	.other		__nv_reservedSMEM_offset_0_alias,@"STO_CUDA_RESERVED_SHARED STV_DEFAULT"
__nv_reservedSMEM_offset_0_alias:
	.zero		0
	.zero		64


//--------------------- .nv.constant0._Z11_relu_primePfS_m --------------------------
	.section	.nv.constant0._Z11_relu_primePfS_m,"a",@progbits
	.sectionflags	@""
	.align	4
.nv.constant0._Z11_relu_primePfS_m:
	.zero		920


//--------------------- .nv.constant0._Z5_reluPfS_m --------------------------
	.section	.nv.constant0._Z5_reluPfS_m,"a",@progbits
	.sectionflags	@""
	.align	4
.nv.constant0._Z5_reluPfS_m:
	.zero		920


//--------------------- .nv.constant0._Z11_matrix_negPfS_m --------------------------
	.section	.nv.constant0._Z11_matrix_negPfS_m,"a",@progbits
	.sectionflags	@""
	.align	4
.nv.constant0._Z11_matrix_negPfS_m:
	.zero		920


//--------------------- .nv.constant0._Z7_sqwarePfS_m --------------------------
	.section	.nv.constant0._Z7_sqwarePfS_m,"a",@progbits
	.sectionflags	@""
	.align	4
.nv.constant0._Z7_sqwarePfS_m:
	.zero		920


//--------------------- .nv.constant0._Z18_scalar_matrix_divPffS_m --------------------------
	.section	.nv.constant0._Z18_scalar_matrix_divPffS_m,"a",@progbits
	.sectionflags	@""
	.align	4
.nv.constant0._Z18_scalar_matrix_divPffS_m:
	.zero		928


//--------------------- .nv.constant0._Z18_scalar_matrix_subPffS_m --------------------------
	.section	.nv.constant0._Z18_scalar_matrix_subPffS_m,"a",@progbits
	.sectionflags	@""
	.align	4
.nv.constant0._Z18_scalar_matrix_subPffS_m:
	.zero		928


//--------------------- .nv.constant0._Z18_matrix_scalar_divPfS_fm --------------------------
	.section	.nv.constant0._Z18_matrix_scalar_divPfS_fm,"a",@progbits
	.sectionflags	@""
	.align	4
.nv.constant0._Z18_matrix_scalar_divPfS_fm:
	.zero		928


//--------------------- .nv.constant0._Z18_matrix_scalar_mulPfS_fm --------------------------
	.section	.nv.constant0._Z18_matrix_scalar_mulPfS_fm,"a",@progbits
	.sectionflags	@""
	.align	4
.nv.constant0._Z18_matrix_scalar_mulPfS_fm:
	.zero		928


//--------------------- .nv.constant0._Z18_matrix_scalar_subPfS_fm --------------------------
	.section	.nv.constant0._Z18_matrix_scalar_subPfS_fm,"a",@progbits
	.sectionflags	@""
	.align	4
.nv.constant0._Z18_matrix_scalar_subPfS_fm:
	.zero		928


//--------------------- .nv.constant0._Z18_matrix_scalar_addPfS_fm --------------------------
	.section	.nv.constant0._Z18_matrix_scalar_addPfS_fm,"a",@progbits
	.sectionflags	@""
	.align	4
.nv.constant0._Z18_matrix_scalar_addPfS_fm:
	.zero		928


//--------------------- .nv.constant0._matrix_div_t_left --------------------------
	.section	.nv.constant0._matrix_div_t_left,"a",@progbits
	.sectionflags	@""
	.align	4
.nv.constant0._matrix_div_t_left:
	.zero		944


//--------------------- .nv.constant0._matrix_sub_t_left --------------------------
	.section	.nv.constant0._matrix_sub_t_left,"a",@progbits
	.sectionflags	@""
	.align	4
.nv.constant0._matrix_sub_t_left:
	.zero		944


//--------------------- .nv.constant0._matrix_div_t_right --------------------------
	.section	.nv.constant0._matrix_div_t_right,"a",@progbits
	.sectionflags	@""
	.align	4
.nv.constant0._matrix_div_t_right:
	.zero		944


//--------------------- .nv.constant0._matrix_mul_t_right --------------------------
	.section	.nv.constant0._matrix_mul_t_right,"a",@progbits
	.sectionflags	@""
	.align	4
.nv.constant0._matrix_mul_t_right:
	.zero		944


//--------------------- .nv.constant0._matrix_sub_t_right --------------------------
	.section	.nv.constant0._matrix_sub_t_right,"a",@progbits
	.sectionflags	@""
	.align	4
.nv.constant0._matrix_sub_t_right:
	.zero		944


//--------------------- .nv.constant0._matrix_add_t_right --------------------------
	.section	.nv.constant0._matrix_add_t_right,"a",@progbits
	.sectionflags	@""
	.align	4
.nv.constant0._matrix_add_t_right:
	.zero		944


//--------------------- .nv.constant0._matrix_div_flat --------------------------
	.section	.nv.constant0._matrix_div_flat,"a",@progbits
	.sectionflags	@""
	.align	4
.nv.constant0._matrix_div_flat:
	.zero		928


//--------------------- .nv.constant0._matrix_mul_flat --------------------------
	.section	.nv.constant0._matrix_mul_flat,"a",@progbits
	.sectionflags	@""
	.align	4
.nv.constant0._matrix_mul_flat:
	.zero		928


//--------------------- .nv.constant0._matrix_sub_flat --------------------------
	.section	.nv.constant0._matrix_sub_flat,"a",@progbits
	.sectionflags	@""
	.align	4
.nv.constant0._matrix_sub_flat:
	.zero		928


//--------------------- .nv.constant0._matrix_add_flat --------------------------
	.section	.nv.constant0._matrix_add_flat,"a",@progbits
	.sectionflags	@""
	.align	4
.nv.constant0._matrix_add_flat:
	.zero		928


//--------------------- SYMBOLS --------------------------

	.type		.nv.reservedSmem.offset0,@object
	.size		.nv.reservedSmem.offset0,0x4
	.type		__assertfail,@function
